//
// Generated by NVIDIA NVVM Compiler
//
// Compiler Build ID: CL-36424714
// Cuda compilation tools, release 13.0, V13.0.88
// Based on NVVM 20.0.0
//

.version 9.0
.target sm_100
.address_size 64

	// .globl	_Z12kMeansKernelP5pontoP9centroide
// _ZZ18newCentroidsKernelP5pontoP9centroideE8s_points has been demoted

.visible .entry _Z12kMeansKernelP5pontoP9centroide(
	.param .u64 .ptr .align 1 _Z12kMeansKernelP5pontoP9centroide_param_0,
	.param .u64 .ptr .align 1 _Z12kMeansKernelP5pontoP9centroide_param_1
)
{
	.reg .pred 	%p<10>;
	.reg .b32 	%r<11>;
	.reg .b32 	%f<30>;
	.reg .b64 	%rd<9>;

	ld.param.u64 	%rd3, [_Z12kMeansKernelP5pontoP9centroide_param_0];
	ld.param.u64 	%rd4, [_Z12kMeansKernelP5pontoP9centroide_param_1];
	cvta.to.global.u64 	%rd1, %rd4;
	mov.u32 	%r3, %ctaid.x;
	mov.u32 	%r4, %ntid.x;
	mov.u32 	%r5, %tid.x;
	mad.lo.s32 	%r1, %r3, %r4, %r5;
	setp.gt.s32 	%p1, %r1, 9999999;
	@%p1 bra 	$L__BB0_3;
	cvta.to.global.u64 	%rd5, %rd3;
	mul.wide.s32 	%rd6, %r1, 12;
	add.s64 	%rd2, %rd5, %rd6;
	ld.global.u32 	%r6, [%rd2+8];
	ld.global.f32 	%f1, [%rd2+4];
	ld.global.f32 	%f2, [%rd2];
	ld.global.f32 	%f3, [%rd1];
	sub.f32 	%f4, %f2, %f3;
	ld.global.f32 	%f5, [%rd1+4];
	sub.f32 	%f6, %f1, %f5;
	mul.f32 	%f7, %f6, %f6;
	fma.rn.f32 	%f8, %f4, %f4, %f7;
	setp.geu.f32 	%p2, %f8, 0f461C4000;
	selp.f32 	%f9, 0f461C4000, %f8, %p2;
	selp.s32 	%r7, -1, 0, %p2;
	ld.global.f32 	%f10, [%rd1+20];
	sub.f32 	%f11, %f2, %f10;
	ld.global.f32 	%f12, [%rd1+24];
	sub.f32 	%f13, %f1, %f12;
	mul.f32 	%f14, %f13, %f13;
	fma.rn.f32 	%f15, %f11, %f11, %f14;
	setp.lt.f32 	%p3, %f15, %f9;
	selp.f32 	%f16, %f15, %f9, %p3;
	selp.b32 	%r8, 1, %r7, %p3;
	ld.global.f32 	%f17, [%rd1+40];
	sub.f32 	%f18, %f2, %f17;
	ld.global.f32 	%f19, [%rd1+44];
	sub.f32 	%f20, %f1, %f19;
	mul.f32 	%f21, %f20, %f20;
	fma.rn.f32 	%f22, %f18, %f18, %f21;
	setp.lt.f32 	%p4, %f22, %f16;
	selp.f32 	%f23, %f22, %f16, %p4;
	selp.b32 	%r9, 2, %r8, %p4;
	ld.global.f32 	%f24, [%rd1+60];
	sub.f32 	%f25, %f2, %f24;
	ld.global.f32 	%f26, [%rd1+64];
	sub.f32 	%f27, %f1, %f26;
	mul.f32 	%f28, %f27, %f27;
	fma.rn.f32 	%f29, %f25, %f25, %f28;
	setp.lt.f32 	%p5, %f29, %f23;
	selp.b32 	%r2, 3, %r9, %p5;
	setp.eq.s32 	%p6, %r6, %r2;
	setp.eq.s32 	%p7, %r2, -1;
	or.pred  	%p8, %p6, %p7;
	@%p8 bra 	$L__BB0_3;
	st.global.u32 	[%rd2+8], %r2;
$L__BB0_3:
	bar.sync 	0;
	setp.gt.s32 	%p9, %r1, 3;
	@%p9 bra 	$L__BB0_5;
	mul.wide.s32 	%rd7, %r1, 20;
	add.s64 	%rd8, %rd1, %rd7;
	mov.b32 	%r10, 0;
	st.global.u32 	[%rd8+8], %r10;
	st.global.u32 	[%rd8+12], %r10;
	st.global.u32 	[%rd8+16], %r10;
$L__BB0_5:
	ret;

}
	// .globl	_Z18newCentroidsKernelP5pontoP9centroide
.visible .entry _Z18newCentroidsKernelP5pontoP9centroide(
	.param .u64 .ptr .align 1 _Z18newCentroidsKernelP5pontoP9centroide_param_0,
	.param .u64 .ptr .align 1 _Z18newCentroidsKernelP5pontoP9centroide_param_1
)
{
	.local .align 16 .b8 	__local_depot1[48];
	.reg .b64 	%SP;
	.reg .b64 	%SPL;
	.reg .pred 	%p<9>;
	.reg .b32 	%r<62>;
	.reg .b32 	%f<55>;
	.reg .b64 	%rd<35>;
	// demoted variable
	.shared .align 4 .b8 _ZZ18newCentroidsKernelP5pontoP9centroideE8s_points[6144];
	mov.u64 	%SPL, __local_depot1;
	ld.param.u64 	%rd5, [_Z18newCentroidsKernelP5pontoP9centroide_param_0];
	ld.param.u64 	%rd6, [_Z18newCentroidsKernelP5pontoP9centroide_param_1];
	cvta.to.global.u64 	%rd1, %rd6;
	add.u64 	%rd2, %SPL, 0;
	add.u64 	%rd3, %SPL, 16;
	add.u64 	%rd4, %SPL, 32;
	mov.u32 	%r20, %ctaid.x;
	mov.u32 	%r1, %ntid.x;
	mul.lo.s32 	%r2, %r20, %r1;
	mov.u32 	%r3, %tid.x;
	add.s32 	%r4, %r2, %r3;
	setp.gt.s32 	%p1, %r4, 9999999;
	@%p1 bra 	$L__BB1_10;
	cvta.to.global.u64 	%rd10, %rd5;
	mov.u32 	%r21, _ZZ18newCentroidsKernelP5pontoP9centroideE8s_points;
	mad.lo.s32 	%r22, %r3, 12, %r21;
	mul.wide.s32 	%rd11, %r4, 12;
	add.s64 	%rd12, %rd10, %rd11;
	ld.global.f32 	%f1, [%rd12];
	ld.global.f32 	%f2, [%rd12+4];
	ld.global.u32 	%r23, [%rd12+8];
	st.shared.f32 	[%r22], %f1;
	st.shared.f32 	[%r22+4], %f2;
	st.shared.u32 	[%r22+8], %r23;
	bar.sync 	0;
	setp.eq.s32 	%p2, %r3, 0;
	@%p2 bra 	$L__BB1_2;
	bra.uni 	$L__BB1_10;
$L__BB1_2:
	mov.f32 	%f3, 0f00000000;
	st.local.v4.f32 	[%rd2], {%f3, %f3, %f3, %f3};
	st.local.v4.f32 	[%rd3], {%f3, %f3, %f3, %f3};
	mov.b32 	%r24, 0;
	st.local.v4.u32 	[%rd4], {%r24, %r24, %r24, %r24};
	setp.lt.u32 	%p3, %r2, 10000000;
	@%p3 bra 	$L__BB1_3;
	bra.uni 	$L__BB1_9;
$L__BB1_3:
	add.s32 	%r26, %r1, -1;
	sub.s32 	%r27, 9999999, %r2;
	min.u32 	%r28, %r26, %r27;
	add.s32 	%r5, %r28, 1;
	and.b32  	%r6, %r5, 3;
	setp.lt.u32 	%p4, %r28, 3;
	mov.b32 	%r57, 0;
	@%p4 bra 	$L__BB1_6;
	and.b32  	%r57, %r5, 33554428;
	add.s32 	%r60, %r21, 24;
	neg.s32 	%r61, %r57;
$L__BB1_5:
	ld.shared.u32 	%r31, [%r60+-16];
	ld.shared.f32 	%f4, [%r60+-24];
	mul.wide.s32 	%rd13, %r31, 4;
	add.s64 	%rd14, %rd2, %rd13;
	ld.local.f32 	%f5, [%rd14];
	add.f32 	%f6, %f4, %f5;
	st.local.f32 	[%rd14], %f6;
	ld.shared.f32 	%f7, [%r60+-20];
	add.s64 	%rd15, %rd3, %rd13;
	ld.local.f32 	%f8, [%rd15];
	add.f32 	%f9, %f7, %f8;
	st.local.f32 	[%rd15], %f9;
	add.s64 	%rd16, %rd4, %rd13;
	ld.local.u32 	%r32, [%rd16];
	add.s32 	%r33, %r32, 1;
	st.local.u32 	[%rd16], %r33;
	ld.shared.u32 	%r34, [%r60+-4];
	ld.shared.f32 	%f10, [%r60+-12];
	mul.wide.s32 	%rd17, %r34, 4;
	add.s64 	%rd18, %rd2, %rd17;
	ld.local.f32 	%f11, [%rd18];
	add.f32 	%f12, %f10, %f11;
	st.local.f32 	[%rd18], %f12;
	ld.shared.f32 	%f13, [%r60+-8];
	add.s64 	%rd19, %rd3, %rd17;
	ld.local.f32 	%f14, [%rd19];
	add.f32 	%f15, %f13, %f14;
	st.local.f32 	[%rd19], %f15;
	add.s64 	%rd20, %rd4, %rd17;
	ld.local.u32 	%r35, [%rd20];
	add.s32 	%r36, %r35, 1;
	st.local.u32 	[%rd20], %r36;
	ld.shared.u32 	%r37, [%r60+8];
	ld.shared.f32 	%f16, [%r60];
	mul.wide.s32 	%rd21, %r37, 4;
	add.s64 	%rd22, %rd2, %rd21;
	ld.local.f32 	%f17, [%rd22];
	add.f32 	%f18, %f16, %f17;
	st.local.f32 	[%rd22], %f18;
	ld.shared.f32 	%f19, [%r60+4];
	add.s64 	%rd23, %rd3, %rd21;
	ld.local.f32 	%f20, [%rd23];
	add.f32 	%f21, %f19, %f20;
	st.local.f32 	[%rd23], %f21;
	add.s64 	%rd24, %rd4, %rd21;
	ld.local.u32 	%r38, [%rd24];
	add.s32 	%r39, %r38, 1;
	st.local.u32 	[%rd24], %r39;
	ld.shared.u32 	%r40, [%r60+20];
	ld.shared.f32 	%f22, [%r60+12];
	mul.wide.s32 	%rd25, %r40, 4;
	add.s64 	%rd26, %rd2, %rd25;
	ld.local.f32 	%f23, [%rd26];
	add.f32 	%f24, %f22, %f23;
	st.local.f32 	[%rd26], %f24;
	ld.shared.f32 	%f25, [%r60+16];
	add.s64 	%rd27, %rd3, %rd25;
	ld.local.f32 	%f26, [%rd27];
	add.f32 	%f27, %f25, %f26;
	st.local.f32 	[%rd27], %f27;
	add.s64 	%rd28, %rd4, %rd25;
	ld.local.u32 	%r41, [%rd28];
	add.s32 	%r42, %r41, 1;
	st.local.u32 	[%rd28], %r42;
	add.s32 	%r61, %r61, 4;
	add.s32 	%r60, %r60, 48;
	setp.eq.s32 	%p5, %r61, 0;
	@%p5 bra 	$L__BB1_6;
	bra.uni 	$L__BB1_5;
$L__BB1_6:
	setp.eq.s32 	%p6, %r6, 0;
	@%p6 bra 	$L__BB1_9;
	mad.lo.s32 	%r44, %r57, 12, %r21;
	add.s32 	%r59, %r44, 8;
	neg.s32 	%r58, %r6;
$L__BB1_8:
	.pragma "nounroll";
	ld.shared.u32 	%r45, [%r59];
	ld.shared.f32 	%f28, [%r59+-8];
	mul.wide.s32 	%rd29, %r45, 4;
	add.s64 	%rd30, %rd2, %rd29;
	ld.local.f32 	%f29, [%rd30];
	add.f32 	%f30, %f28, %f29;
	st.local.f32 	[%rd30], %f30;
	ld.shared.f32 	%f31, [%r59+-4];
	add.s64 	%rd31, %rd3, %rd29;
	ld.local.f32 	%f32, [%rd31];
	add.f32 	%f33, %f31, %f32;
	st.local.f32 	[%rd31], %f33;
	add.s64 	%rd32, %rd4, %rd29;
	ld.local.u32 	%r46, [%rd32];
	add.s32 	%r47, %r46, 1;
	st.local.u32 	[%rd32], %r47;
	add.s32 	%r59, %r59, 12;
	add.s32 	%r58, %r58, 1;
	setp.eq.s32 	%p7, %r58, 0;
	@%p7 bra 	$L__BB1_9;
	bra.uni 	$L__BB1_8;
$L__BB1_9:
	ld.local.f32 	%f34, [%rd2];
	atom.global.add.f32 	%f35, [%rd1+8], %f34;
	ld.local.f32 	%f36, [%rd3];
	atom.global.add.f32 	%f37, [%rd1+12], %f36;
	ld.local.u32 	%r48, [%rd4];
	atom.global.add.u32 	%r49, [%rd1+16], %r48;
	ld.local.f32 	%f38, [%rd2+4];
	atom.global.add.f32 	%f39, [%rd1+28], %f38;
	ld.local.f32 	%f40, [%rd3+4];
	atom.global.add.f32 	%f41, [%rd1+32], %f40;
	ld.local.u32 	%r50, [%rd4+4];
	atom.global.add.u32 	%r51, [%rd1+36], %r50;
	ld.local.f32 	%f42, [%rd2+8];
	atom.global.add.f32 	%f43, [%rd1+48], %f42;
	ld.local.f32 	%f44, [%rd3+8];
	atom.global.add.f32 	%f45, [%rd1+52], %f44;
	ld.local.u32 	%r52, [%rd4+8];
	atom.global.add.u32 	%r53, [%rd1+56], %r52;
	ld.local.f32 	%f46, [%rd2+12];
	atom.global.add.f32 	%f47, [%rd1+68], %f46;
	ld.local.f32 	%f48, [%rd3+12];
	atom.global.add.f32 	%f49, [%rd1+72], %f48;
	ld.local.u32 	%r54, [%rd4+12];
	atom.global.add.u32 	%r55, [%rd1+76], %r54;
$L__BB1_10:
	bar.sync 	0;
	setp.gt.s32 	%p8, %r4, 3;
	@%p8 bra 	$L__BB1_12;
	mul.wide.s32 	%rd33, %r4, 20;
	add.s64 	%rd34, %rd1, %rd33;
	ld.global.f32 	%f50, [%rd34+8];
	ld.global.u32 	%r56, [%rd34+16];
	cvt.rn.f32.s32 	%f51, %r56;
	div.rn.f32 	%f52, %f50, %f51;
	st.global.f32 	[%rd34], %f52;
	ld.global.f32 	%f53, [%rd34+12];
	div.rn.f32 	%f54, %f53, %f51;
	st.global.f32 	[%rd34+4], %f54;
$L__BB1_12:
	ret;

}


// ===== COMPILED SASS (sm_100) =====

	.target	sm_100

	.elftype	@"ET_EXEC"


//--------------------- .note.nv.tkinfo           --------------------------
	.section	.note.nv.tkinfo,"",@"SHT_NOTE"
	.sectionflags	@"SHF_NOTE_NV_TKINFO"
	.tkinfo
        /*0018*/ 	.word	0x00000002
        /*0030*/ 	.string	""
        /*0030*/ 	.string	"ptxas"
        /*0030*/ 	.string	"Cuda compilation tools, release 13.0, V13.0.88"
        /*0030*/ 	.string	"Build cuda_13.0.r13.0/compiler.36424714_0"
        /*0030*/ 	.string	"-arch sm_100 -m 64 "



//--------------------- .note.nv.cuinfo           --------------------------
	.section	.note.nv.cuinfo,"",@"SHT_NOTE"
	.sectionflags	@"SHF_NOTE_NV_CUINFO"
        /*0018*/ 	.short	0x0002
        /*001a*/ 	.short	0x0064
        /*001c*/ 	.short	0x0082
	.zero		2


//--------------------- .nv.info                  --------------------------
	.section	.nv.info,"",@"SHT_CUDA_INFO"
	.align	4


	//----- nvinfo : EIATTR_REGCOUNT
	.align		4
        /*0000*/ 	.byte	0x04, 0x2f
        /*0002*/ 	.short	(.L_1 - .L_0)
	.align		4
.L_0:
        /*0004*/ 	.word	index@(_Z12kMeansKernelP5pontoP9centroide)
        /*0008*/ 	.word	0x00000013


	//----- nvinfo : EIATTR_FRAME_SIZE
	.align		4
.L_1:
        /*000c*/ 	.byte	0x04, 0x11
        /*000e*/ 	.short	(.L_3 - .L_2)
	.align		4
.L_2:
        /*0010*/ 	.word	index@(_Z12kMeansKernelP5pontoP9centroide)
        /*0014*/ 	.word	0x00000000


	//----- nvinfo : EIATTR_REGCOUNT
	.align		4
.L_3:
        /*0018*/ 	.byte	0x04, 0x2f
        /*001a*/ 	.short	(.L_5 - .L_4)
	.align		4
.L_4:
        /*001c*/ 	.word	index@(_Z18newCentroidsKernelP5pontoP9centroide)
        /*0020*/ 	.word	0x0000001a


	//----- nvinfo : EIATTR_FRAME_SIZE
	.align		4
.L_5:
        /*0024*/ 	.byte	0x04, 0x11
        /*0026*/ 	.short	(.L_7 - .L_6)
	.align		4
.L_6:
        /*0028*/ 	.word	index@($__internal_0_$__cuda_sm3x_div_rn_noftz_f32_slowpath)
        /*002c*/ 	.word	0x00000030


	//----- nvinfo : EIATTR_FRAME_SIZE
	.align		4
.L_7:
        /*0030*/ 	.byte	0x04, 0x11
        /*0032*/ 	.short	(.L_9 - .L_8)
	.align		4
.L_8:
        /*0034*/ 	.word	index@(_Z18newCentroidsKernelP5pontoP9centroide)
        /*0038*/ 	.word	0x00000030


	//----- nvinfo : EIATTR_MIN_STACK_SIZE
	.align		4
.L_9:
        /*003c*/ 	.byte	0x04, 0x12
        /*003e*/ 	.short	(.L_11 - .L_10)
	.align		4
.L_10:
        /*0040*/ 	.word	index@(_Z18newCentroidsKernelP5pontoP9centroide)
        /*0044*/ 	.word	0x00000030


	//----- nvinfo : EIATTR_MIN_STACK_SIZE
	.align		4
.L_11:
        /*0048*/ 	.byte	0x04, 0x12
        /*004a*/ 	.short	(.L_13 - .L_12)
	.align		4
.L_12:
        /*004c*/ 	.word	index@(_Z12kMeansKernelP5pontoP9centroide)
        /*0050*/ 	.word	0x00000000
.L_13:


//--------------------- .nv.compat                --------------------------
	.section	.nv.compat,"",@"SHT_CUDA_COMPAT_INFO"
	.align	4
        /*0000*/ 	.byte	0x02, 0x09, 0x00, 0x00, 0x02, 0x02, 0x01, 0x00, 0x02, 0x05, 0x05, 0x00, 0x03, 0x07, 0x01, 0x01
        /*0010*/ 	.byte	0x02, 0x03, 0x00, 0x00, 0x02, 0x06, 0x01, 0x00, 0x04, 0x0b, 0x08, 0x00, 0x01, 0x00, 0x00, 0x00
        /*0020*/ 	.byte	0x00, 0x00, 0x00, 0x00


//--------------------- .nv.info._Z18newCentroidsKernelP5pontoP9centroide --------------------------
	.section	.nv.info._Z18newCentroidsKernelP5pontoP9centroide,"",@"SHT_CUDA_INFO"
	.sectionflags	@""
	.align	4


	//----- nvinfo : EIATTR_CUDA_API_VERSION
	.align		4
        /*0000*/ 	.byte	0x04, 0x37
        /*0002*/ 	.short	(.L_15 - .L_14)
.L_14:
        /*0004*/ 	.word	0x00000082


	//----- nvinfo : EIATTR_KPARAM_INFO
	.align		4
.L_15:
        /*0008*/ 	.byte	0x04, 0x17
        /*000a*/ 	.short	(.L_17 - .L_16)
.L_16:
        /*000c*/ 	.word	0x00000000
        /*0010*/ 	.short	0x0001
        /*0012*/ 	.short	0x0008
        /*0014*/ 	.byte	0x00, 0xf5, 0x21, 0x00


	//----- nvinfo : EIATTR_KPARAM_INFO
	.align		4
.L_17:
        /*0018*/ 	.byte	0x04, 0x17
        /*001a*/ 	.short	(.L_19 - .L_18)
.L_18:
        /*001c*/ 	.word	0x00000000
        /*0020*/ 	.short	0x0000
        /*0022*/ 	.short	0x0000
        /*0024*/ 	.byte	0x00, 0xf5, 0x21, 0x00


	//----- nvinfo : EIATTR_SPARSE_MMA_MASK
	.align		4
.L_19:
        /*0028*/ 	.byte	0x03, 0x50
        /*002a*/ 	.short	0x0000


	//----- nvinfo : EIATTR_MAXREG_COUNT
	.align		4
        /*002c*/ 	.byte	0x03, 0x1b
        /*002e*/ 	.short	0x00ff


	//----- nvinfo : EIATTR_NUM_BARRIERS
	.align		4
        /*0030*/ 	.byte	0x02, 0x4c
        /*0032*/ 	.byte	0x01
	.zero		1


	//----- nvinfo : EIATTR_MERCURY_ISA_VERSION
	.align		4
        /*0034*/ 	.byte	0x03, 0x5f
        /*0036*/ 	.short	0x0101


	//----- nvinfo : EIATTR_INT_WARP_WIDE_INSTR_OFFSETS
	.align		4
        /*0038*/ 	.byte	0x04, 0x31
        /*003a*/ 	.short	(.L_21 - .L_20)


	//   ....[0]....
.L_20:
        /*003c*/ 	.word	0x00000750


	//   ....[1]....
        /*0040*/ 	.word	0x000007d0


	//   ....[2]....
        /*0044*/ 	.word	0x000007f0


	//   ....[3]....
        /*0048*/ 	.word	0x00000810


	//   ....[4]....
        /*004c*/ 	.word	0x00000820


	//----- nvinfo : EIATTR_VRC_CTA_INIT_COUNT
	.align		4
.L_21:
        /*0050*/ 	.byte	0x02, 0x4a
	.zero		1
	.zero		1


	//----- nvinfo : EIATTR_EXIT_INSTR_OFFSETS
	.align		4
        /*0054*/ 	.byte	0x04, 0x1c
        /*0056*/ 	.short	(.L_23 - .L_22)


	//   ....[0]....
.L_22:
        /*0058*/ 	.word	0x00000940


	//   ....[1]....
        /*005c*/ 	.word	0x00000b80


	//----- nvinfo : EIATTR_CRS_STACK_SIZE
	.align		4
.L_23:
        /*0060*/ 	.byte	0x04, 0x1e
        /*0062*/ 	.short	(.L_25 - .L_24)
.L_24:
        /*0064*/ 	.word	0x00000000


	//----- nvinfo : EIATTR_CBANK_PARAM_SIZE
	.align		4
.L_25:
        /*0068*/ 	.byte	0x03, 0x19
        /*006a*/ 	.short	0x0010


	//----- nvinfo : EIATTR_PARAM_CBANK
	.align		4
        /*006c*/ 	.byte	0x04, 0x0a
        /*006e*/ 	.short	(.L_27 - .L_26)
	.align		4
.L_26:
        /*0070*/ 	.word	index@(.nv.constant0._Z18newCentroidsKernelP5pontoP9centroide)
        /*0074*/ 	.short	0x0380
        /*0076*/ 	.short	0x0010


	//----- nvinfo : EIATTR_SW_WAR
	.align		4
.L_27:
        /*0078*/ 	.byte	0x04, 0x36
        /*007a*/ 	.short	(.L_29 - .L_28)
.L_28:
        /*007c*/ 	.word	0x00000008
.L_29:


//--------------------- .nv.info._Z12kMeansKernelP5pontoP9centroide --------------------------
	.section	.nv.info._Z12kMeansKernelP5pontoP9centroide,"",@"SHT_CUDA_INFO"
	.sectionflags	@""
	.align	4


	//----- nvinfo : EIATTR_CUDA_API_VERSION
	.align		4
        /*0000*/ 	.byte	0x04, 0x37
        /*0002*/ 	.short	(.L_31 - .L_30)
.L_30:
        /*0004*/ 	.word	0x00000082


	//----- nvinfo : EIATTR_KPARAM_INFO
	.align		4
.L_31:
        /*0008*/ 	.byte	0x04, 0x17
        /*000a*/ 	.short	(.L_33 - .L_32)
.L_32:
        /*000c*/ 	.word	0x00000000
        /*0010*/ 	.short	0x0001
        /*0012*/ 	.short	0x0008
        /*0014*/ 	.byte	0x00, 0xf5, 0x21, 0x00


	//----- nvinfo : EIATTR_KPARAM_INFO
	.align		4
.L_33:
        /*0018*/ 	.byte	0x04, 0x17
        /*001a*/ 	.short	(.L_35 - .L_34)
.L_34:
        /*001c*/ 	.word	0x00000000
        /*0020*/ 	.short	0x0000
        /*0022*/ 	.short	0x0000
        /*0024*/ 	.byte	0x00, 0xf5, 0x21, 0x00


	//----- nvinfo : EIATTR_SPARSE_MMA_MASK
	.align		4
.L_35:
        /*0028*/ 	.byte	0x03, 0x50
        /*002a*/ 	.short	0x0000


	//----- nvinfo : EIATTR_MAXREG_COUNT
	.align		4
        /*002c*/ 	.byte	0x03, 0x1b
        /*002e*/ 	.short	0x00ff


	//----- nvinfo : EIATTR_NUM_BARRIERS
	.align		4
        /*0030*/ 	.byte	0x02, 0x4c
        /*0032*/ 	.byte	0x01
	.zero		1


	//----- nvinfo : EIATTR_MERCURY_ISA_VERSION
	.align		4
        /*0034*/ 	.byte	0x03, 0x5f
        /*0036*/ 	.short	0x0101


	//----- nvinfo : EIATTR_VRC_CTA_INIT_COUNT
	.align		4
        /*0038*/ 	.byte	0x02, 0x4a
	.zero		1
	.zero		1


	//----- nvinfo : EIATTR_EXIT_INSTR_OFFSETS
	.align		4
        /*003c*/ 	.byte	0x04, 0x1c
        /*003e*/ 	.short	(.L_37 - .L_36)


	//   ....[0]....
.L_36:
        /*0040*/ 	.word	0x00000380


	//   ....[1]....
        /*0044*/ 	.word	0x000003e0


	//----- nvinfo : EIATTR_CRS_STACK_SIZE
	.align		4
.L_37:
        /*0048*/ 	.byte	0x04, 0x1e
        /*004a*/ 	.short	(.L_39 - .L_38)
.L_38:
        /*004c*/ 	.word	0x00000000


	//----- nvinfo : EIATTR_CBANK_PARAM_SIZE
	.align		4
.L_39:
        /*0050*/ 	.byte	0x03, 0x19
        /*0052*/ 	.short	0x0010


	//----- nvinfo : EIATTR_PARAM_CBANK
	.align		4
        /*0054*/ 	.byte	0x04, 0x0a
        /*0056*/ 	.short	(.L_41 - .L_40)
	.align		4
.L_40:
        /*0058*/ 	.word	index@(.nv.constant0._Z12kMeansKernelP5pontoP9centroide)
        /*005c*/ 	.short	0x0380
        /*005e*/ 	.short	0x0010


	//----- nvinfo : EIATTR_SW_WAR
	.align		4
.L_41:
        /*0060*/ 	.byte	0x04, 0x36
        /*0062*/ 	.short	(.L_43 - .L_42)
.L_42:
        /*0064*/ 	.word	0x00000008
.L_43:


//--------------------- .nv.callgraph             --------------------------
	.section	.nv.callgraph,"",@"SHT_CUDA_CALLGRAPH"
	.align	4
	.sectionentsize	8
	.align		4
        /*0000*/ 	.word	0x00000000
	.align		4
        /*0004*/ 	.word	0xffffffff
	.align		4
        /*0008*/ 	.word	0x00000000
	.align		4
        /*000c*/ 	.word	0xfffffffe
	.align		4
        /*0010*/ 	.word	0x00000000
	.align		4
        /*0014*/ 	.word	0xfffffffd
	.align		4
        /*0018*/ 	.word	0x00000000
	.align		4
        /*001c*/ 	.word	0xfffffffc


//--------------------- .text._Z18newCentroidsKernelP5pontoP9centroide --------------------------
	.section	.text._Z18newCentroidsKernelP5pontoP9centroide,"ax",@progbits
	.align	128
        .global         _Z18newCentroidsKernelP5pontoP9centroide
        .type           _Z18newCentroidsKernelP5pontoP9centroide,@function
        .size           _Z18newCentroidsKernelP5pontoP9centroide,(.L_x_24 - _Z18newCentroidsKernelP5pontoP9centroide)
        .other          _Z18newCentroidsKernelP5pontoP9centroide,@"STO_CUDA_ENTRY STV_DEFAULT"
_Z18newCentroidsKernelP5pontoP9centroide:
.text._Z18newCentroidsKernelP5pontoP9centroide:
[----:B------:R-:W0:Y:S01]  /*0000*/  LDC R1, c[0x0][0x37c] ;  /* 0x0000df00ff017b82 */ /* 0x000e220000000800 */
[----:B------:R-:W1:Y:S07]  /*0010*/  S2R R10, SR_TID.X ;  /* 0x00000000000a7919 */ /* 0x000e6e0000002100 */
[----:B------:R-:W2:Y:S01]  /*0020*/  S2UR UR4, SR_CTAID.X ;  /* 0x00000000000479c3 */ /* 0x000ea20000002500 */
[----:B------:R-:W3:Y:S01]  /*0030*/  LDCU.64 UR8, c[0x0][0x358] ;  /* 0x00006b00ff0877ac */ /* 0x000ee20008000a00 */
[----:B0-----:R-:W-:-:S06]  /*0040*/  VIADD R1, R1, 0xffffffd0 ;  /* 0xffffffd001017836 */ /* 0x001fcc0000000000 */
[----:B------:R-:W2:Y:S02]  /*0050*/  LDC R8, c[0x0][0x360] ;  /* 0x0000d800ff087b82 */ /* 0x000ea40000000800 */
[----:B--2---:R-:W-:-:S04]  /*0060*/  IMAD R3, R8, UR4, RZ ;  /* 0x0000000408037c24 */ /* 0x004fc8000f8e02ff */
[----:B-1----:R-:W-:-:S05]  /*0070*/  IMAD.IADD R2, R3, 0x1, R10 ;  /* 0x0000000103027824 */ /* 0x002fca00078e020a */
[----:B------:R-:W-:-:S13]  /*0080*/  ISETP.GT.AND P0, PT, R2, 0x98967f, PT ;  /* 0x0098967f0200780c */ /* 0x000fda0003f04270 */
[----:B---3--:R-:W-:Y:S05]  /*0090*/  @P0 BRA `(.L_x_0) ;  /* 0x00000008001c0947 */ /* 0x008fea0003800000 */
[----:B------:R-:W0:Y:S02]  /*00a0*/  LDC.64 R4, c[0x0][0x380] ;  /* 0x0000e000ff047b82 */ /* 0x000e240000000a00 */
[----:B0-----:R-:W-:-:S05]  /*00b0*/  IMAD.WIDE R4, R2, 0xc, R4 ;  /* 0x0000000c02047825 */ /* 0x001fca00078e0204 */
[----:B------:R-:W2:Y:S04]  /*00c0*/  LDG.E R7, desc[UR8][R4.64] ;  /* 0x0000000804077981 */ /* 0x000ea8000c1e1900 */
[----:B------:R-:W3:Y:S04]  /*00d0*/  LDG.E R9, desc[UR8][R4.64+0x4] ;  /* 0x0000040804097981 */ /* 0x000ee8000c1e1900 */
[----:B------:R-:W4:Y:S01]  /*00e0*/  LDG.E R11, desc[UR8][R4.64+0x8] ;  /* 0x00000808040b7981 */ /* 0x000f22000c1e1900 */
[----:B------:R-:W-:Y:S01]  /*00f0*/  MOV R0, 0x400 ;  /* 0x0000040000007802 */ /* 0x000fe20000000f00 */
[----:B------:R-:W-:Y:S05]  /*0100*/  WARPSYNC.ALL ;  /* 0x0000000000007948 */ /* 0x000fea0003800000 */
[----:B------:R-:W0:Y:S01]  /*0110*/  S2R R13, SR_CgaCtaId ;  /* 0x00000000000d7919 */ /* 0x000e220000008800 */
[----:B------:R-:W-:-:S02]  /*0120*/  ISETP.NE.AND P0, PT, R10, RZ, PT ;  /* 0x000000ff0a00720c */ /* 0x000fc40003f05270 */
[----:B0-----:R-:W-:-:S05]  /*0130*/  LEA R0, R13, R0, 0x18 ;  /* 0x000000000d007211 */ /* 0x001fca00078ec0ff */
[----:B------:R-:W-:-:S05]  /*0140*/  IMAD R6, R10, 0xc, R0 ;  /* 0x0000000c0a067824 */ /* 0x000fca00078e0200 */
[----:B--2---:R0:W-:Y:S04]  /*0150*/  STS [R6], R7 ;  /* 0x0000000706007388 */ /* 0x0041e80000000800 */
[----:B---3--:R0:W-:Y:S04]  /*0160*/  STS [R6+0x4], R9 ;  /* 0x0000040906007388 */ /* 0x0081e80000000800 */
[----:B----4-:R0:W-:Y:S01]  /*0170*/  STS [R6+0x8], R11 ;  /* 0x0000080b06007388 */ /* 0x0101e20000000800 */
[----:B------:R-:W-:Y:S06]  /*0180*/  BAR.SYNC.DEFER_BLOCKING 0x0 ;  /* 0x0000000000007b1d */ /* 0x000fec0000010000 */
[----:B------:R-:W-:Y:S05]  /*0190*/  @P0 BRA `(.L_x_0) ;  /* 0x0000000400dc0947 */ /* 0x000fea0003800000 */
[----:B------:R1:W-:Y:S01]  /*01a0*/  STL.128 [R1], RZ ;  /* 0x000000ff01007387 */ /* 0x0003e20000100c00 */
[----:B------:R-:W-:-:S03]  /*01b0*/  ISETP.GE.U32.AND P0, PT, R3, 0x989680, PT ;  /* 0x009896800300780c */ /* 0x000fc60003f06070 */
[----:B------:R1:W-:Y:S04]  /*01c0*/  STL.128 [R1+0x10], RZ ;  /* 0x000010ff01007387 */ /* 0x0003e80000100c00 */
[----:B------:R1:W-:Y:S06]  /*01d0*/  STL.128 [R1+0x20], RZ ;  /* 0x000020ff01007387 */ /* 0x0003ec0000100c00 */
[----:B------:R-:W-:Y:S05]  /*01e0*/  @P0 BRA `(.L_x_1) ;  /* 0x0000000400480947 */ /* 0x000fea0003800000 */
[----:B------:R-:W-:Y:S01]  /*01f0*/  IADD3 R3, PT, PT, -R3, 0x98967f, RZ ;  /* 0x0098967f03037810 */ /* 0x000fe20007ffe1ff */
[----:B0-----:R-:W-:-:S03]  /*0200*/  HFMA2 R11, -RZ, RZ, 0, 0 ;  /* 0x00000000ff0b7431 */ /* 0x001fc600000001ff */
[----:B------:R-:W-:-:S04]  /*0210*/  VIADDMNMX.U32 R4, R8, 0xffffffff, R3, PT ;  /* 0xffffffff08047846 */ /* 0x000fc80003800003 */
[C---:B------:R-:W-:Y:S01]  /*0220*/  ISETP.GE.U32.AND P0, PT, R4.reuse, 0x3, PT ;  /* 0x000000030400780c */ /* 0x040fe20003f06070 */
[----:B------:R-:W-:-:S05]  /*0230*/  VIADD R5, R4, 0x1 ;  /* 0x0000000104057836 */ /* 0x000fca0000000000 */
[----:B------:R-:W-:-:S04]  /*0240*/  LOP3.LUT R3, R5, 0x3, RZ, 0xc0, !PT ;  /* 0x0000000305037812 */ /* 0x000fc800078ec0ff */
[----:B------:R-:W-:-:S03]  /*0250*/  ISETP.NE.AND P1, PT, R3, RZ, PT ;  /* 0x000000ff0300720c */ /* 0x000fc60003f25270 */
[----:B------:R-:W-:Y:S10]  /*0260*/  @!P0 BRA `(.L_x_2) ;  /* 0x0000000000d48947 */ /* 0x000ff40003800000 */
[----:B------:R-:W-:Y:S01]  /*0270*/  LOP3.LUT R11, R5, 0x1fffffc, RZ, 0xc0, !PT ;  /* 0x01fffffc050b7812 */ /* 0x000fe200078ec0ff */
[----:B------:R-:W-:-:S04]  /*0280*/  VIADD R10, R0, 0x18 ;  /* 0x00000018000a7836 */ /* 0x000fc80000000000 */
[----:B------:R-:W-:-:S07]  /*0290*/  IMAD.MOV R12, RZ, RZ, -R11 ;  /* 0x000000ffff0c7224 */ /* 0x000fce00078e0a0b */
.L_x_3:
[----:B0-----:R-:W0:Y:S04]  /*02a0*/  LDS.64 R4, [R10+-0x10] ;  /* 0xfffff0000a047984 */ /* 0x001e280000000a00 */
[----:B------:R-:W2:Y:S04]  /*02b0*/  LDS.64 R8, [R10+-0x18] ;  /* 0xffffe8000a087984 */ /* 0x000ea80000000a00 */
[----:B------:R-:W3:Y:S01]  /*02c0*/  LDS.64 R6, [R10+-0x8] ;  /* 0xfffff8000a067984 */ /* 0x000ee20000000a00 */
[----:B0-----:R-:W-:-:S05]  /*02d0*/  IMAD R4, R4, 0x4, R1 ;  /* 0x0000000404047824 */ /* 0x001fca00078e0201 */
[----:B------:R-:W2:Y:S04]  /*02e0*/  LDL R13, [R4] ;  /* 0x00000000040d7983 */ /* 0x000ea80000100800 */
[----:B------:R-:W4:Y:S04]  /*02f0*/  LDL R14, [R4+0x10] ;  /* 0x00001000040e7983 */ /* 0x000f280000100800 */
[----:B------:R-:W5:Y:S01]  /*0300*/  LDL R16, [R4+0x20] ;  /* 0x0000200004107983 */ /* 0x000f620000100800 */
[----:B--2---:R-:W-:Y:S01]  /*0310*/  FADD R13, R8, R13 ;  /* 0x0000000d080d7221 */ /* 0x004fe20000000000 */
[----:B----4-:R-:W-:Y:S01]  /*0320*/  FADD R15, R14, R9 ;  /* 0x000000090e0f7221 */ /* 0x010fe20000000000 */
[----:B---3--:R-:W-:-:S03]  /*0330*/  IMAD R14, R7, 0x4, R1 ;  /* 0x00000004070e7824 */ /* 0x008fc600078e0201 */
[----:B------:R-:W-:Y:S01]  /*0340*/  STL [R4], R13 ;  /* 0x0000000d04007387 */ /* 0x000fe20000100800 */
[----:B-----5:R-:W-:-:S03]  /*0350*/  IADD3 R17, PT, PT, R16, 0x1, RZ ;  /* 0x0000000110117810 */ /* 0x020fc60007ffe0ff */
[----:B------:R-:W-:Y:S04]  /*0360*/  STL [R4+0x10], R15 ;  /* 0x0000100f04007387 */ /* 0x000fe80000100800 */
[----:B------:R-:W-:Y:S04]  /*0370*/  STL [R4+0x20], R17 ;  /* 0x0000201104007387 */ /* 0x000fe80000100800 */
[----:B------:R-:W2:Y:S04]  /*0380*/  LDL R16, [R14] ;  /* 0x000000000e107983 */ /* 0x000ea80000100800 */
[----:B------:R-:W3:Y:S04]  /*0390*/  LDL R7, [R14+0x10] ;  /* 0x000010000e077983 */ /* 0x000ee80000100800 */
[----:B------:R-:W4:Y:S04]  /*03a0*/  LDL R18, [R14+0x20] ;  /* 0x000020000e127983 */ /* 0x000f280000100800 */
[----:B------:R-:W0:Y:S02]  /*03b0*/  LDS.64 R8, [R10+0x8] ;  /* 0x000008000a087984 */ /* 0x000e240000000a00 */
[----:B0-----:R-:W-:-:S02]  /*03c0*/  IMAD R8, R8, 0x4, R1 ;  /* 0x0000000408087824 */ /* 0x001fc400078e0201 */
[----:B--2---:R-:W-:Y:S02]  /*03d0*/  FADD R19, R16, R5 ;  /* 0x0000000510137221 */ /* 0x004fe40000000000 */
[----:B------:R-:W0:Y:S01]  /*03e0*/  LDS.64 R4, [R10+0x10] ;  /* 0x000010000a047984 */ /* 0x000e220000000a00 */
[----:B---3--:R-:W-:-:S03]  /*03f0*/  FADD R21, R7, R6 ;  /* 0x0000000607157221 */ /* 0x008fc60000000000 */
[----:B------:R-:W-:Y:S01]  /*0400*/  STL [R14], R19 ;  /* 0x000000130e007387 */ /* 0x000fe20000100800 */
[----:B----4-:R-:W-:-:S03]  /*0410*/  VIADD R23, R18, 0x1 ;  /* 0x0000000112177836 */ /* 0x010fc60000000000 */
[----:B------:R-:W-:Y:S04]  /*0420*/  STL [R14+0x10], R21 ;  /* 0x000010150e007387 */ /* 0x000fe80000100800 */
[----:B------:R-:W-:Y:S04]  /*0430*/  STL [R14+0x20], R23 ;  /* 0x000020170e007387 */ /* 0x000fe80000100800 */
[----:B------:R-:W2:Y:S04]  /*0440*/  LDL R13, [R8] ;  /* 0x00000000080d7983 */ /* 0x000ea80000100800 */
[----:B------:R-:W3:Y:S04]  /*0450*/  LDL R16, [R8+0x10] ;  /* 0x0000100008107983 */ /* 0x000ee80000100800 */
[----:B------:R-:W4:Y:S04]  /*0460*/  LDL R15, [R8+0x20] ;  /* 0x00002000080f7983 */ /* 0x000f280000100800 */
[----:B------:R-:W2:Y:S01]  /*0470*/  LDS.64 R6, [R10] ;  /* 0x000000000a067984 */ /* 0x000ea20000000a00 */
[----:B0-----:R-:W-:-:S02]  /*0480*/  IMAD R5, R5, 0x4, R1 ;  /* 0x0000000405057824 */ /* 0x001fc400078e0201 */
[----:B--2---:R-:W-:Y:S01]  /*0490*/  FADD R13, R6, R13 ;  /* 0x0000000d060d7221 */ /* 0x004fe20000000000 */
[----:B---3--:R-:W-:-:S04]  /*04a0*/  FADD R7, R16, R7 ;  /* 0x0000000710077221 */ /* 0x008fc80000000000 */
[----:B------:R0:W-:Y:S01]  /*04b0*/  STL [R8], R13 ;  /* 0x0000000d08007387 */ /* 0x0001e20000100800 */
[----:B----4-:R-:W-:-:S03]  /*04c0*/  IADD3 R15, PT, PT, R15, 0x1, RZ ;  /* 0x000000010f0f7810 */ /* 0x010fc60007ffe0ff */
[----:B------:R0:W-:Y:S04]  /*04d0*/  STL [R8+0x10], R7 ;  /* 0x0000100708007387 */ /* 0x0001e80000100800 */
[----:B------:R0:W-:Y:S04]  /*04e0*/  STL [R8+0x20], R15 ;  /* 0x0000200f08007387 */ /* 0x0001e80000100800 */
[----:B------:R-:W2:Y:S04]  /*04f0*/  LDL R6, [R5] ;  /* 0x0000000005067983 */ /* 0x000ea80000100800 */
[----:B------:R-:W3:Y:S04]  /*0500*/  LDL R17, [R5+0x10] ;  /* 0x0000100005117983 */ /* 0x000ee80000100800 */
[----:B------:R-:W4:Y:S01]  /*0510*/  LDL R14, [R5+0x20] ;  /* 0x00002000050e7983 */ /* 0x000f220000100800 */
[----:B------:R-:W-:Y:S01]  /*0520*/  VIADD R12, R12, 0x4 ;  /* 0x000000040c0c7836 */ /* 0x000fe20000000000 */
[----:B------:R-:W-:-:S04]  /*0530*/  IADD3 R10, PT, PT, R10, 0x30, RZ ;  /* 0x000000300a0a7810 */ /* 0x000fc80007ffe0ff */
[----:B------:R-:W-:Y:S01]  /*0540*/  ISETP.NE.AND P0, PT, R12, RZ, PT ;  /* 0x000000ff0c00720c */ /* 0x000fe20003f05270 */
[----:B--2---:R-:W-:Y:S01]  /*0550*/  FADD R6, R6, R9 ;  /* 0x0000000906067221 */ /* 0x004fe20000000000 */
[----:B---3--:R-:W-:-:S04]  /*0560*/  FADD R4, R17, R4 ;  /* 0x0000000411047221 */ /* 0x008fc80000000000 */
[----:B------:R0:W-:Y:S01]  /*0570*/  STL [R5], R6 ;  /* 0x0000000605007387 */ /* 0x0001e20000100800 */
[----:B----4-:R-:W-:-:S03]  /*0580*/  VIADD R14, R14, 0x1 ;  /* 0x000000010e0e7836 */ /* 0x010fc60000000000 */
[----:B------:R0:W-:Y:S04]  /*0590*/  STL [R5+0x10], R4 ;  /* 0x0000100405007387 */ /* 0x0001e80000100800 */
[----:B------:R0:W-:Y:S01]  /*05a0*/  STL [R5+0x20], R14 ;  /* 0x0000200e05007387 */ /* 0x0001e20000100800 */
[----:B------:R-:W-:Y:S05]  /*05b0*/  @P0 BRA `(.L_x_3) ;  /* 0xfffffffc00380947 */ /* 0x000fea000383ffff */
.L_x_2:
[----:B------:R-:W-:Y:S05]  /*05c0*/  @!P1 BRA `(.L_x_1) ;  /* 0x0000000000509947 */ /* 0x000fea0003800000 */
[----:B------:R-:W-:Y:S02]  /*05d0*/  IMAD R0, R11, 0xc, R0 ;  /* 0x0000000c0b007824 */ /* 0x000fe400078e0200 */
[----:B------:R-:W-:Y:S02]  /*05e0*/  IMAD.MOV R3, RZ, RZ, -R3 ;  /* 0x000000ffff037224 */ /* 0x000fe400078e0a03 */
[----:B------:R-:W-:-:S07]  /*05f0*/  VIADD R0, R0, 0x8 ;  /* 0x0000000800007836 */ /* 0x000fce0000000000 */
.L_x_4:
[----:B0-2---:R-:W0:Y:S04]  /*0600*/  LDS R4, [R0] ;  /* 0x0000000000047984 */ /* 0x005e280000000800 */
[----:B------:R-:W-:Y:S01]  /*0610*/  LDS R6, [R0+-0x4] ;  /* 0xfffffc0000067984 */ /* 0x000fe20000000800 */
[----:B0-----:R-:W-:-:S03]  /*0620*/  IMAD R5, R4, 0x4, R1 ;  /* 0x0000000404057824 */ /* 0x001fc600078e0201 */
[----:B------:R0:W2:Y:S04]  /*0630*/  LDS R4, [R0+-0x8] ;  /* 0xfffff80000047984 */ /* 0x0000a80000000800 */
[----:B------:R-:W2:Y:S04]  /*0640*/  LDL R7, [R5] ;  /* 0x0000000005077983 */ /* 0x000ea80000100800 */
[----:B------:R-:W3:Y:S04]  /*0650*/  LDL R9, [R5+0x10] ;  /* 0x0000100005097983 */ /* 0x000ee80000100800 */
[----:B------:R-:W4:Y:S01]  /*0660*/  LDL R8, [R5+0x20] ;  /* 0x0000200005087983 */ /* 0x000f220000100800 */
[----:B------:R-:W-:-:S02]  /*0670*/  VIADD R3, R3, 0x1 ;  /* 0x0000000103037836 */ /* 0x000fc40000000000 */
[----:B0-----:R-:W-:-:S03]  /*0680*/  VIADD R0, R0, 0xc ;  /* 0x0000000c00007836 */ /* 0x001fc60000000000 */
[----:B------:R-:W-:Y:S01]  /*0690*/  ISETP.NE.AND P0, PT, R3, RZ, PT ;  /* 0x000000ff0300720c */ /* 0x000fe20003f05270 */
[----:B--2---:R-:W-:Y:S01]  /*06a0*/  FADD R4, R4, R7 ;  /* 0x0000000704047221 */ /* 0x004fe20000000000 */
[----:B---3--:R-:W-:-:S04]  /*06b0*/  FADD R6, R6, R9 ;  /* 0x0000000906067221 */ /* 0x008fc80000000000 */
[----:B------:R2:W-:Y:S01]  /*06c0*/  STL [R5], R4 ;  /* 0x0000000405007387 */ /* 0x0005e20000100800 */
[----:B----4-:R-:W-:-:S03]  /*06d0*/  IADD3 R8, PT, PT, R8, 0x1, RZ ;  /* 0x0000000108087810 */ /* 0x010fc60007ffe0ff */
[----:B------:R2:W-:Y:S04]  /*06e0*/  STL [R5+0x10], R6 ;  /* 0x0000100605007387 */ /* 0x0005e80000100800 */
[----:B------:R2:W-:Y:S01]  /*06f0*/  STL [R5+0x20], R8 ;  /* 0x0000200805007387 */ /* 0x0005e20000100800 */
[----:B------:R-:W-:Y:S05]  /*0700*/  @P0 BRA `(.L_x_4) ;  /* 0xfffffffc00bc0947 */ /* 0x000fea000383ffff */
.L_x_1:
[----:B------:R-:W3:Y:S01]  /*0710*/  LDL.128 R16, [R1+0x20] ;  /* 0x0000200001107983 */ /* 0x000ee20000100c00 */
[----:B------:R-:W4:Y:S03]  /*0720*/  LDCU.64 UR6, c[0x0][0x388] ;  /* 0x00007100ff0677ac */ /* 0x000f260008000a00 */
[----:B0-2---:R-:W2:Y:S04]  /*0730*/  LDL.128 R8, [R1] ;  /* 0x0000000001087983 */ /* 0x005ea80000100c00 */
[----:B------:R-:W5:Y:S01]  /*0740*/  LDL.128 R4, [R1+0x10] ;  /* 0x0000100001047983 */ /* 0x000f620000100c00 */
[----:B------:R-:W-:Y:S02]  /*0750*/  VOTEU.ANY UR4, UPT, PT ;  /* 0x0000000000047886 */ /* 0x000fe400038e0100 */
[----:B------:R-:W-:Y:S01]  /*0760*/  UFLO.U32 UR4, UR4 ;  /* 0x00000004000472bd */ /* 0x000fe200080e0000 */
[----:B------:R-:W0:Y:S01]  /*0770*/  S2R R0, SR_LANEID ;  /* 0x0000000000007919 */ /* 0x000e220000000000 */
[----:B----4-:R-:W-:-:S04]  /*0780*/  UIADD3 UR5, UP0, UPT, UR6, 0x8, URZ ;  /* 0x0000000806057890 */ /* 0x010fc8000ff1e0ff */
[----:B------:R-:W-:Y:S02]  /*0790*/  UIADD3.X UR6, UPT, UPT, URZ, UR7, URZ, UP0, !UPT ;  /* 0x00000007ff067290 */ /* 0x000fe400087fe4ff */
[----:B------:R-:W-:-:S04]  /*07a0*/  IMAD.U32 R12, RZ, RZ, UR5 ;  /* 0x00000005ff0c7e24 */ /* 0x000fc8000f8e00ff */
[----:B------:R-:W-:Y:S02]  /*07b0*/  MOV R13, UR6 ;  /* 0x00000006000d7c02 */ /* 0x000fe40008000f00 */
[----:B0-----:R-:W-:Y:S01]  /*07c0*/  ISETP.EQ.U32.AND P0, PT, R0, UR4, PT ;  /* 0x0000000400007c0c */ /* 0x001fe2000bf02070 */
[----:B---3--:R-:W0:Y:S02]  /*07d0*/  REDUX.SUM UR10, R16 ;  /* 0x00000000100a73c4 */ /* 0x008e24000000c000 */
[----:B--2---:R2:W-:Y:S06]  /*07e0*/  REDG.E.ADD.F32.FTZ.RN.STRONG.GPU desc[UR8][R12.64], R8 ;  /* 0x000000080c0079a6 */ /* 0x0045ec000c12f308 */
[----:B------:R-:W3:Y:S01]  /*07f0*/  REDUX.SUM UR11, R17 ;  /* 0x00000000110b73c4 */ /* 0x000ee2000000c000 */
[----:B-----5:R2:W-:Y:S07]  /*0800*/  REDG.E.ADD.F32.FTZ.RN.STRONG.GPU desc[UR8][R12.64+0x4], R4 ;  /* 0x000004040c0079a6 */ /* 0x0205ee000c12f308 */
[----:B------:R-:W4:Y:S08]  /*0810*/  REDUX.SUM UR12, R18 ;  /* 0x00000000120c73c4 */ /* 0x000f30000000c000 */
[----:B------:R-:W5:Y:S01]  /*0820*/  REDUX.SUM UR13, R19 ;  /* 0x00000000130d73c4 */ /* 0x000f62000000c000 */
[----:B0-----:R-:W-:-:S05]  /*0830*/  IMAD.U32 R3, RZ, RZ, UR10 ;  /* 0x0000000aff037e24 */ /* 0x001fca000f8e00ff */
[----:B------:R2:W-:Y:S01]  /*0840*/  @P0 REDG.E.ADD.STRONG.GPU desc[UR8][R12.64+0x8], R3 ;  /* 0x000008030c00098e */ /* 0x0005e2000c12e108 */
[----:B---3--:R-:W-:-:S03]  /*0850*/  IMAD.U32 R15, RZ, RZ, UR11 ;  /* 0x0000000bff0f7e24 */ /* 0x008fc6000f8e00ff */
[----:B------:R2:W-:Y:S04]  /*0860*/  REDG.E.ADD.F32.FTZ.RN.STRONG.GPU desc[UR8][R12.64+0x14], R9 ;  /* 0x000014090c0079a6 */ /* 0x0005e8000c12f308 */
[----:B------:R2:W-:Y:S01]  /*0870*/  REDG.E.ADD.F32.FTZ.RN.STRONG.GPU desc[UR8][R12.64+0x18], R5 ;  /* 0x000018050c0079a6 */ /* 0x0005e2000c12f308 */
[----:B----4-:R-:W-:-:S03]  /*0880*/  IMAD.U32 R17, RZ, RZ, UR12 ;  /* 0x0000000cff117e24 */ /* 0x010fc6000f8e00ff */
[----:B------:R2:W-:Y:S04]  /*0890*/  @P0 REDG.E.ADD.STRONG.GPU desc[UR8][R12.64+0x1c], R15 ;  /* 0x00001c0f0c00098e */ /* 0x0005e8000c12e108 */
[----:B------:R2:W-:Y:S01]  /*08a0*/  REDG.E.ADD.F32.FTZ.RN.STRONG.GPU desc[UR8][R12.64+0x28], R10 ;  /* 0x0000280a0c0079a6 */ /* 0x0005e2000c12f308 */
[----:B-----5:R-:W-:-:S03]  /*08b0*/  MOV R19, UR13 ;  /* 0x0000000d00137c02 */ /* 0x020fc60008000f00 */
[----:B------:R2:W-:Y:S04]  /*08c0*/  REDG.E.ADD.F32.FTZ.RN.STRONG.GPU desc[UR8][R12.64+0x2c], R6 ;  /* 0x00002c060c0079a6 */ /* 0x0005e8000c12f308 */
[----:B------:R2:W-:Y:S04]  /*08d0*/  @P0 REDG.E.ADD.STRONG.GPU desc[UR8][R12.64+0x30], R17 ;  /* 0x000030110c00098e */ /* 0x0005e8000c12e108 */
[----:B------:R2:W-:Y:S04]  /*08e0*/  REDG.E.ADD.F32.FTZ.RN.STRONG.GPU desc[UR8][R12.64+0x3c], R11 ;  /* 0x00003c0b0c0079a6 */ /* 0x0005e8000c12f308 */
[----:B------:R2:W-:Y:S04]  /*08f0*/  REDG.E.ADD.F32.FTZ.RN.STRONG.GPU desc[UR8][R12.64+0x40], R7 ;  /* 0x000040070c0079a6 */ /* 0x0005e8000c12f308 */
[----:B------:R2:W-:Y:S02]  /*0900*/  @P0 REDG.E.ADD.STRONG.GPU desc[UR8][R12.64+0x44], R19 ;  /* 0x000044130c00098e */ /* 0x0005e4000c12e108 */
.L_x_0:
[----:B------:R-:W-:Y:S05]  /*0910*/  WARPSYNC.ALL ;  /* 0x0000000000007948 */ /* 0x000fea0003800000 */
[----:B------:R-:W-:Y:S01]  /*0920*/  BAR.SYNC.DEFER_BLOCKING 0x0 ;  /* 0x0000000000007b1d */ /* 0x000fe20000010000 */
[----:B------:R-:W-:-:S13]  /*0930*/  ISETP.GT.AND P0, PT, R2, 0x3, PT ;  /* 0x000000030200780c */ /* 0x000fda0003f04270 */
[----:B------:R-:W-:Y:S05]  /*0940*/  @P0 EXIT ;  /* 0x000000000000094d */ /* 0x000fea0003800000 */
[----:B--2---:R-:W2:Y:S02]  /*0950*/  LDC.64 R4, c[0x0][0x388] ;  /* 0x0000e200ff047b82 */ /* 0x004ea40000000a00 */
[----:B--2---:R-:W-:-:S05]  /*0960*/  IMAD.WIDE R4, R2, 0x14, R4 ;  /* 0x0000001402047825 */ /* 0x004fca00078e0204 */
[----:B------:R-:W2:Y:S04]  /*0970*/  LDG.E R3, desc[UR8][R4.64+0x10] ;  /* 0x0000100804037981 */ /* 0x000ea8000c1e1900 */
[----:B------:R-:W3:Y:S01]  /*0980*/  LDG.E R0, desc[UR8][R4.64+0x8] ;  /* 0x0000080804007981 */ /* 0x000ee2000c1e1900 */
[----:B------:R-:W-:Y:S01]  /*0990*/  BSSY.RECONVERGENT B0, `(.L_x_5) ;  /* 0x000000d000007945 */ /* 0x000fe20003800200 */
[----:B--2---:R-:W-:-:S04]  /*09a0*/  I2FP.F32.S32 R3, R3 ;  /* 0x0000000300037245 */ /* 0x004fc80000201400 */
[----:B------:R-:W0:Y:S08]  /*09b0*/  MUFU.RCP R2, R3 ;  /* 0x0000000300027308 */ /* 0x000e300000001000 */
[----:B---3--:R-:W2:Y:S01]  /*09c0*/  FCHK P0, R0, R3 ;  /* 0x0000000300007302 */ /* 0x008ea20000000000 */
[----:B0-----:R-:W-:-:S04]  /*09d0*/  FFMA R7, -R3, R2, 1 ;  /* 0x3f80000003077423 */ /* 0x001fc80000000102 */
[----:B------:R-:W-:-:S04]  /*09e0*/  FFMA R7, R2, R7, R2 ;  /* 0x0000000702077223 */ /* 0x000fc80000000002 */
[----:B------:R-:W-:-:S04]  /*09f0*/  FFMA R2, R0, R7, RZ ;  /* 0x0000000700027223 */ /* 0x000fc800000000ff */
[----:B------:R-:W-:-:S04]  /*0a00*/  FFMA R6, -R3, R2, R0 ;  /* 0x0000000203067223 */ /* 0x000fc80000000100 */
[----:B------:R-:W-:Y:S01]  /*0a10*/  FFMA R7, R7, R6, R2 ;  /* 0x0000000607077223 */ /* 0x000fe20000000002 */
[----:B--2---:R-:W-:Y:S06]  /*0a20*/  @!P0 BRA `(.L_x_6) ;  /* 0x00000000000c8947 */ /* 0x004fec0003800000 */
[----:B------:R-:W-:-:S07]  /*0a30*/  MOV R2, 0xa50 ;  /* 0x00000a5000027802 */ /* 0x000fce0000000f00 */
[----:B-1----:R-:W-:Y:S05]  /*0a40*/  CALL.REL.NOINC `($__internal_0_$__cuda_sm3x_div_rn_noftz_f32_slowpath) ;  /* 0x0000000000507944 */ /* 0x002fea0003c00000 */
[----:B------:R-:W-:-:S07]  /*0a50*/  IMAD.MOV.U32 R7, RZ, RZ, R0 ;  /* 0x000000ffff077224 */ /* 0x000fce00078e0000 */
.L_x_6:
[----:B------:R-:W-:Y:S05]  /*0a60*/  BSYNC.RECONVERGENT B0 ;  /* 0x0000000000007941 */ /* 0x000fea0003800200 */
.L_x_5:
[----:B------:R-:W2:Y:S01]  /*0a70*/  LDG.E R2, desc[UR8][R4.64+0xc] ;  /* 0x00000c0804027981 */ /* 0x000ea2000c1e1900 */
[----:B------:R-:W0:Y:S01]  /*0a80*/  MUFU.RCP R0, R3 ;  /* 0x0000000300007308 */ /* 0x000e220000001000 */
[----:B------:R-:W-:Y:S02]  /*0a90*/  BSSY.RECONVERGENT B0, `(.L_x_7) ;  /* 0x000000d000007945 */ /* 0x000fe40003800200 */
[----:B------:R3:W-:Y:S01]  /*0aa0*/  STG.E desc[UR8][R4.64], R7 ;  /* 0x0000000704007986 */ /* 0x0007e2000c101908 */
[----:B0-----:R-:W-:-:S04]  /*0ab0*/  FFMA R9, -R3, R0, 1 ;  /* 0x3f80000003097423 */ /* 0x001fc80000000100 */
[----:B------:R-:W-:Y:S01]  /*0ac0*/  FFMA R0, R0, R9, R0 ;  /* 0x0000000900007223 */ /* 0x000fe20000000000 */
[----:B--2---:R-:W0:Y:S03]  /*0ad0*/  FCHK P0, R2, R3 ;  /* 0x0000000302007302 */ /* 0x004e260000000000 */
[----:B------:R-:W-:-:S04]  /*0ae0*/  FFMA R9, R0, R2, RZ ;  /* 0x0000000200097223 */ /* 0x000fc800000000ff */
[----:B------:R-:W-:-:S04]  /*0af0*/  FFMA R6, -R3, R9, R2 ;  /* 0x0000000903067223 */ /* 0x000fc80000000102 */
[----:B------:R-:W-:Y:S01]  /*0b00*/  FFMA R9, R0, R6, R9 ;  /* 0x0000000600097223 */ /* 0x000fe20000000009 */
[----:B0--3--:R-:W-:Y:S06]  /*0b10*/  @!P0 BRA `(.L_x_8) ;  /* 0x0000000000108947 */ /* 0x009fec0003800000 */
[----:B------:R-:W-:Y:S01]  /*0b20*/  IMAD.MOV.U32 R0, RZ, RZ, R2 ;  /* 0x000000ffff007224 */ /* 0x000fe200078e0002 */
[----:B------:R-:W-:-:S07]  /*0b30*/  MOV R2, 0xb50 ;  /* 0x00000b5000027802 */ /* 0x000fce0000000f00 */
[----:B-1----:R-:W-:Y:S05]  /*0b40*/  CALL.REL.NOINC `($__internal_0_$__cuda_sm3x_div_rn_noftz_f32_slowpath) ;  /* 0x0000000000107944 */ /* 0x002fea0003c00000 */
[----:B------:R-:W-:-:S07]  /*0b50*/  IMAD.MOV.U32 R9, RZ, RZ, R0 ;  /* 0x000000ffff097224 */ /* 0x000fce00078e0000 */
.L_x_8:
[----:B------:R-:W-:Y:S05]  /*0b60*/  BSYNC.RECONVERGENT B0 ;  /* 0x0000000000007941 */ /* 0x000fea0003800200 */
.L_x_7:
[----:B------:R-:W-:Y:S01]  /*0b70*/  STG.E desc[UR8][R4.64+0x4], R9 ;  /* 0x0000040904007986 */ /* 0x000fe2000c101908 */
[----:B------:R-:W-:Y:S05]  /*0b80*/  EXIT ;  /* 0x000000000000794d */ /* 0x000fea0003800000 */
        .weak           $__internal_0_$__cuda_sm3x_div_rn_noftz_f32_slowpath
        .type           $__internal_0_$__cuda_sm3x_div_rn_noftz_f32_slowpath,@function
        .size           $__internal_0_$__cuda_sm3x_div_rn_noftz_f32_slowpath,(.L_x_24 - $__internal_0_$__cuda_sm3x_div_rn_noftz_f32_slowpath)
$__internal_0_$__cuda_sm3x_div_rn_noftz_f32_slowpath:
[--C-:B------:R-:W-:Y:S01]  /*0b90*/  SHF.R.U32.HI R7, RZ, 0x17, R3.reuse ;  /* 0x00000017ff077819 */ /* 0x100fe20000011603 */
[----:B------:R-:W-:Y:S01]  /*0ba0*/  BSSY.RECONVERGENT B1, `(.L_x_9) ;  /* 0x0000063000017945 */ /* 0x000fe20003800200 */
[----:B------:R-:W-:Y:S02]  /*0bb0*/  SHF.R.U32.HI R6, RZ, 0x17, R0 ;  /* 0x00000017ff067819 */ /* 0x000fe40000011600 */
[----:B------:R-:W-:Y:S01]  /*0bc0*/  LOP3.LUT R12, R7, 0xff, RZ, 0xc0, !PT ;  /* 0x000000ff070c7812 */ /* 0x000fe200078ec0ff */
[----:B------:R-:W-:Y:S01]  /*0bd0*/  IMAD.MOV.U32 R7, RZ, RZ, R3 ;  /* 0x000000ffff077224 */ /* 0x000fe200078e0003 */
[----:B------:R-:W-:Y:S02]  /*0be0*/  LOP3.LUT R10, R6, 0xff, RZ, 0xc0, !PT ;  /* 0x000000ff060a7812 */ /* 0x000fe400078ec0ff */
[----:B------:R-:W-:-:S03]  /*0bf0*/  IADD3 R9, PT, PT, R12, -0x1, RZ ;  /* 0xffffffff0c097810 */ /* 0x000fc60007ffe0ff */
[----:B------:R-:W-:Y:S01]  /*0c00*/  VIADD R8, R10, 0xffffffff ;  /* 0xffffffff0a087836 */ /* 0x000fe20000000000 */
[----:B------:R-:W-:-:S04]  /*0c10*/  ISETP.GT.U32.AND P0, PT, R9, 0xfd, PT ;  /* 0x000000fd0900780c */ /* 0x000fc80003f04070 */
[----:B------:R-:W-:-:S13]  /*0c20*/  ISETP.GT.U32.OR P0, PT, R8, 0xfd, P0 ;  /* 0x000000fd0800780c */ /* 0x000fda0000704470 */
[----:B------:R-:W-:Y:S01]  /*0c30*/  @!P0 IMAD.MOV.U32 R6, RZ, RZ, RZ ;  /* 0x000000ffff068224 */ /* 0x000fe200078e00ff */
[----:B------:R-:W-:Y:S06]  /*0c40*/  @!P0 BRA `(.L_x_10) ;  /* 0x00000000005c8947 */ /* 0x000fec0003800000 */
[----:B------:R-:W-:Y:S02]  /*0c50*/  FSETP.GTU.FTZ.AND P0, PT, |R0|, +INF , PT ;  /* 0x7f8000000000780b */ /* 0x000fe40003f1c200 */
[----:B------:R-:W-:-:S04]  /*0c60*/  FSETP.GTU.FTZ.AND P1, PT, |R3|, +INF , PT ;  /* 0x7f8000000300780b */ /* 0x000fc80003f3c200 */
[----:B------:R-:W-:-:S13]  /*0c70*/  PLOP3.LUT P0, PT, P0, P1, PT, 0xf8, 0x8f ;  /* 0x00000000008f781c */ /* 0x000fda0000703f70 */
[----:B------:R-:W-:Y:S05]  /*0c80*/  @P0 BRA `(.L_x_11) ;  /* 0x00000004004c0947 */ /* 0x000fea0003800000 */
[----:B------:R-:W-:-:S13]  /*0c90*/  LOP3.LUT P0, RZ, R7, 0x7fffffff, R0, 0xc8, !PT ;  /* 0x7fffffff07ff7812 */ /* 0x000fda000780c800 */
[----:B------:R-:W-:Y:S05]  /*0ca0*/  @!P0 BRA `(.L_x_12) ;  /* 0x00000004003c8947 */ /* 0x000fea0003800000 */
[C---:B------:R-:W-:Y:S02]  /*0cb0*/  FSETP.NEU.FTZ.AND P2, PT, |R0|.reuse, +INF , PT ;  /* 0x7f8000000000780b */ /* 0x040fe40003f5d200 */
[----:B------:R-:W-:Y:S02]  /*0cc0*/  FSETP.NEU.FTZ.AND P1, PT, |R3|, +INF , PT ;  /* 0x7f8000000300780b */ /* 0x000fe40003f3d200 */
[----:B------:R-:W-:-:S11]  /*0cd0*/  FSETP.NEU.FTZ.AND P0, PT, |R0|, +INF , PT ;  /* 0x7f8000000000780b */ /* 0x000fd60003f1d200 */
[----:B------:R-:W-:Y:S05]  /*0ce0*/  @!P1 BRA !P2, `(.L_x_12) ;  /* 0x00000004002c9947 */ /* 0x000fea0005000000 */
[----:B------:R-:W-:-:S04]  /*0cf0*/  LOP3.LUT P2, RZ, R0, 0x7fffffff, RZ, 0xc0, !PT ;  /* 0x7fffffff00ff7812 */ /* 0x000fc8000784c0ff */
[----:B------:R-:W-:-:S13]  /*0d00*/  PLOP3.LUT P1, PT, P1, P2, PT, 0x2f, 0xf2 ;  /* 0x0000000000f2781c */ /* 0x000fda0000f24577 */
[----:B------:R-:W-:Y:S05]  /*0d10*/  @P1 BRA `(.L_x_13) ;  /* 0x0000000400181947 */ /* 0x000fea0003800000 */
[----:B------:R-:W-:-:S04]  /*0d20*/  LOP3.LUT P1, RZ, R7, 0x7fffffff, RZ, 0xc0, !PT ;  /* 0x7fffffff07ff7812 */ /* 0x000fc8000782c0ff */
[----:B------:R-:W-:-:S13]  /*0d30*/  PLOP3.LUT P0, PT, P0, P1, PT, 0x2f, 0xf2 ;  /* 0x0000000000f2781c */ /* 0x000fda0000702577 */
[----:B------:R-:W-:Y:S05]  /*0d40*/  @P0 BRA `(.L_x_14) ;  /* 0x0000000400000947 */ /* 0x000fea0003800000 */
[----:B------:R-:W-:Y:S02]  /*0d50*/  ISETP.GE.AND P0, PT, R8, RZ, PT ;  /* 0x000000ff0800720c */ /* 0x000fe40003f06270 */
[----:B------:R-:W-:-:S11]  /*0d60*/  ISETP.GE.AND P1, PT, R9, RZ, PT ;  /* 0x000000ff0900720c */ /* 0x000fd60003f26270 */
[----:B------:R-:W-:Y:S01]  /*0d70*/  @P0 MOV R6, RZ ;  /* 0x000000ff00060202 */ /* 0x000fe20000000f00 */
[----:B------:R-:W-:Y:S02]  /*0d80*/  @!P0 IMAD.MOV.U32 R6, RZ, RZ, -0x40 ;  /* 0xffffffc0ff068424 */ /* 0x000fe400078e00ff */
[----:B------:R-:W-:Y:S01]  /*0d90*/  @!P0 FFMA R0, R0, 1.84467440737095516160e+19, RZ ;  /* 0x5f80000000008823 */ /* 0x000fe200000000ff */
[----:B------:R-:W-:Y:S01]  /*0da0*/  @!P1 FFMA R7, R3, 1.84467440737095516160e+19, RZ ;  /* 0x5f80000003079823 */ /* 0x000fe200000000ff */
[----:B------:R-:W-:-:S07]  /*0db0*/  @!P1 VIADD R6, R6, 0x40 ;  /* 0x0000004006069836 */ /* 0x000fce0000000000 */
.L_x_10:
[----:B------:R-:W-:Y:S01]  /*0dc0*/  LEA R8, R12, 0xc0800000, 0x17 ;  /* 0xc08000000c087811 */ /* 0x000fe200078eb8ff */
[----:B------:R-:W-:Y:S03]  /*0dd0*/  BSSY.RECONVERGENT B2, `(.L_x_15) ;  /* 0x0000036000027945 */ /* 0x000fe60003800200 */
[----:B------:R-:W-:Y:S01]  /*0de0*/  IADD3 R8, PT, PT, -R8, R7, RZ ;  /* 0x0000000708087210 */ /* 0x000fe20007ffe1ff */
[----:B------:R-:W-:-:S03]  /*0df0*/  VIADD R7, R10, 0xffffff81 ;  /* 0xffffff810a077836 */ /* 0x000fc60000000000 */
[----:B------:R-:W0:Y:S01]  /*0e00*/  MUFU.RCP R9, R8 ;  /* 0x0000000800097308 */ /* 0x000e220000001000 */
[----:B------:R-:W-:Y:S01]  /*0e10*/  FADD.FTZ R11, -R8, -RZ ;  /* 0x800000ff080b7221 */ /* 0x000fe20000010100 */
[----:B------:R-:W-:-:S03]  /*0e20*/  IMAD R0, R7, -0x800000, R0 ;  /* 0xff80000007007824 */ /* 0x000fc600078e0200 */
[----:B0-----:R-:W-:-:S04]  /*0e30*/  FFMA R10, R9, R11, 1 ;  /* 0x3f800000090a7423 */ /* 0x001fc8000000000b */
[----:B------:R-:W-:-:S04]  /*0e40*/  FFMA R14, R9, R10, R9 ;  /* 0x0000000a090e7223 */ /* 0x000fc80000000009 */
[----:B------:R-:W-:-:S04]  /*0e50*/  FFMA R9, R0, R14, RZ ;  /* 0x0000000e00097223 */ /* 0x000fc800000000ff */
[----:B------:R-:W-:-:S04]  /*0e60*/  FFMA R10, R11, R9, R0 ;  /* 0x000000090b0a7223 */ /* 0x000fc80000000000 */
[----:B------:R-:W-:Y:S01]  /*0e70*/  FFMA R13, R14, R10, R9 ;  /* 0x0000000a0e0d7223 */ /* 0x000fe20000000009 */
[----:B------:R-:W-:-:S03]  /*0e80*/  IADD3 R9, PT, PT, R7, 0x7f, -R12 ;  /* 0x0000007f07097810 */ /* 0x000fc60007ffe80c */
[----:B------:R-:W-:Y:S02]  /*0e90*/  FFMA R10, R11, R13, R0 ;  /* 0x0000000d0b0a7223 */ /* 0x000fe40000000000 */
[----:B------:R-:W-:Y:S02]  /*0ea0*/  IMAD.IADD R9, R9, 0x1, R6 ;  /* 0x0000000109097824 */ /* 0x000fe400078e0206 */
[----:B------:R-:W-:-:S05]  /*0eb0*/  FFMA R0, R14, R10, R13 ;  /* 0x0000000a0e007223 */ /* 0x000fca000000000d */
[----:B------:R-:W-:-:S04]  /*0ec0*/  SHF.R.U32.HI R7, RZ, 0x17, R0 ;  /* 0x00000017ff077819 */ /* 0x000fc80000011600 */
[----:B------:R-:W-:-:S04]  /*0ed0*/  LOP3.LUT R7, R7, 0xff, RZ, 0xc0, !PT ;  /* 0x000000ff07077812 */ /* 0x000fc800078ec0ff */
[----:B------:R-:W-:-:S05]  /*0ee0*/  IADD3 R11, PT, PT, R7, R9, RZ ;  /* 0x00000009070b7210 */ /* 0x000fca0007ffe0ff */
[----:B------:R-:W-:-:S05]  /*0ef0*/  VIADD R6, R11, 0xffffffff ;  /* 0xffffffff0b067836 */ /* 0x000fca0000000000 */
[----:B------:R-:W-:-:S13]  /*0f00*/  ISETP.GE.U32.AND P0, PT, R6, 0xfe, PT ;  /* 0x000000fe0600780c */ /* 0x000fda0003f06070 */
[----:B------:R-:W-:Y:S05]  /*0f10*/  @!P0 BRA `(.L_x_16) ;  /* 0x0000000000808947 */ /* 0x000fea0003800000 */
[----:B------:R-:W-:-:S13]  /*0f20*/  ISETP.GT.AND P0, PT, R11, 0xfe, PT ;  /* 0x000000fe0b00780c */ /* 0x000fda0003f04270 */
[----:B------:R-:W-:Y:S05]  /*0f30*/  @P0 BRA `(.L_x_17) ;  /* 0x00000000006c0947 */ /* 0x000fea0003800000 */
[----:B------:R-:W-:-:S13]  /*0f40*/  ISETP.GE.AND P0, PT, R11, 0x1, PT ;  /* 0x000000010b00780c */ /* 0x000fda0003f06270 */
[----:B------:R-:W-:Y:S05]  /*0f50*/  @P0 BRA `(.L_x_18) ;  /* 0x0000000000740947 */ /* 0x000fea0003800000 */
[----:B------:R-:W-:Y:S02]  /*0f60*/  ISETP.GE.AND P0, PT, R11, -0x18, PT ;  /* 0xffffffe80b00780c */ /* 0x000fe40003f06270 */
[----:B------:R-:W-:-:S11]  /*0f70*/  LOP3.LUT R0, R0, 0x80000000, RZ, 0xc0, !PT ;  /* 0x8000000000007812 */ /* 0x000fd600078ec0ff */
[----:B------:R-:W-:Y:S05]  /*0f80*/  @!P0 BRA `(.L_x_18) ;  /* 0x0000000000688947 */ /* 0x000fea0003800000 */
[CCC-:B------:R-:W-:Y:S01]  /*0f90*/  FFMA.RZ R6, R14.reuse, R10.reuse, R13.reuse ;  /* 0x0000000a0e067223 */ /* 0x1c0fe2000000c00d */
[C---:B------:R-:W-:Y:S02]  /*0fa0*/  VIADD R9, R11.reuse, 0x20 ;  /* 0x000000200b097836 */ /* 0x040fe40000000000 */
[-CC-:B------:R-:W-:Y:S01]  /*0fb0*/  FFMA.RM R7, R14, R10.reuse, R13.reuse ;  /* 0x0000000a0e077223 */ /* 0x180fe2000000400d */
[C---:B------:R-:W-:Y:S02]  /*0fc0*/  ISETP.NE.AND P2, PT, R11.reuse, RZ, PT ;  /* 0x000000ff0b00720c */ /* 0x040fe40003f45270 */
[----:B------:R-:W-:Y:S01]  /*0fd0*/  LOP3.LUT R8, R6, 0x7fffff, RZ, 0xc0, !PT ;  /* 0x007fffff06087812 */ /* 0x000fe200078ec0ff */
[----:B------:R-:W-:Y:S01]  /*0fe0*/  FFMA.RP R6, R14, R10, R13 ;  /* 0x0000000a0e067223 */ /* 0x000fe2000000800d */
[----:B------:R-:W-:Y:S02]  /*0ff0*/  ISETP.NE.AND P1, PT, R11, RZ, PT ;  /* 0x000000ff0b00720c */ /* 0x000fe40003f25270 */
[----:B------:R-:W-:-:S02]  /*1000*/  LOP3.LUT R8, R8, 0x800000, RZ, 0xfc, !PT ;  /* 0x0080000008087812 */ /* 0x000fc400078efcff */
[----:B------:R-:W-:Y:S02]  /*1010*/  IADD3 R10, PT, PT, -R11, RZ, RZ ;  /* 0x000000ff0b0a7210 */ /* 0x000fe40007ffe1ff */
[----:B------:R-:W-:Y:S02]  /*1020*/  SHF.L.U32 R9, R8, R9, RZ ;  /* 0x0000000908097219 */ /* 0x000fe400000006ff */
[----:B------:R-:W-:Y:S02]  /*1030*/  FSETP.NEU.FTZ.AND P0, PT, R6, R7, PT ;  /* 0x000000070600720b */ /* 0x000fe40003f1d000 */
[----:B------:R-:W-:Y:S02]  /*1040*/  SEL R7, R10, RZ, P2 ;  /* 0x000000ff0a077207 */ /* 0x000fe40001000000 */
[----:B------:R-:W-:Y:S02]  /*1050*/  ISETP.NE.AND P1, PT, R9, RZ, P1 ;  /* 0x000000ff0900720c */ /* 0x000fe40000f25270 */
[----:B------:R-:W-:-:S02]  /*1060*/  SHF.R.U32.HI R7, RZ, R7, R8 ;  /* 0x00000007ff077219 */ /* 0x000fc40000011608 */
[----:B------:R-:W-:Y:S02]  /*1070*/  PLOP3.LUT P0, PT, P0, P1, PT, 0xf8, 0x8f ;  /* 0x00000000008f781c */ /* 0x000fe40000703f70 */
[----:B------:R-:W-:Y:S02]  /*1080*/  SHF.R.U32.HI R9, RZ, 0x1, R7 ;  /* 0x00000001ff097819 */ /* 0x000fe40000011607 */
[----:B------:R-:W-:-:S04]  /*1090*/  SEL R6, RZ, 0x1, !P0 ;  /* 0x00000001ff067807 */ /* 0x000fc80004000000 */
[----:B------:R-:W-:-:S04]  /*10a0*/  LOP3.LUT R6, R6, 0x1, R9, 0xf8, !PT ;  /* 0x0000000106067812 */ /* 0x000fc800078ef809 */
[----:B------:R-:W-:-:S05]  /*10b0*/  LOP3.LUT R6, R6, R7, RZ, 0xc0, !PT ;  /* 0x0000000706067212 */ /* 0x000fca00078ec0ff */
[----:B------:R-:W-:-:S05]  /*10c0*/  IMAD.IADD R9, R9, 0x1, R6 ;  /* 0x0000000109097824 */ /* 0x000fca00078e0206 */
[----:B------:R-:W-:Y:S01]  /*10d0*/  LOP3.LUT R0, R9, R0, RZ, 0xfc, !PT ;  /* 0x0000000009007212 */ /* 0x000fe200078efcff */
[----:B------:R-:W-:Y:S06]  /*10e0*/  BRA `(.L_x_18) ;  /* 0x0000000000107947 */ /* 0x000fec0003800000 */
.L_x_17:
[----:B------:R-:W-:-:S04]  /*10f0*/  LOP3.LUT R0, R0, 0x80000000, RZ, 0xc0, !PT ;  /* 0x8000000000007812 */ /* 0x000fc800078ec0ff */
[----:B------:R-:W-:Y:S01]  /*1100*/  LOP3.LUT R0, R0, 0x7f800000, RZ, 0xfc, !PT ;  /* 0x7f80000000007812 */ /* 0x000fe200078efcff */
[----:B------:R-:W-:Y:S06]  /*1110*/  BRA `(.L_x_18) ;  /* 0x0000000000047947 */ /* 0x000fec0003800000 */
.L_x_16:
[----:B------:R-:W-:-:S07]  /*1120*/  IMAD R0, R9, 0x800000, R0 ;  /* 0x0080000009007824 */ /* 0x000fce00078e0200 */
.L_x_18:
[----:B------:R-:W-:Y:S05]  /*1130*/  BSYNC.RECONVERGENT B2 ;  /* 0x0000000000027941 */ /* 0x000fea0003800200 */
.L_x_15:
[----:B------:R-:W-:Y:S05]  /*1140*/  BRA `(.L_x_19) ;  /* 0x0000000000207947 */ /* 0x000fea0003800000 */
.L_x_14:
[----:B------:R-:W-:-:S04]  /*1150*/  LOP3.LUT R0, R7, 0x80000000, R0, 0x48, !PT ;  /* 0x8000000007007812 */ /* 0x000fc800078e4800 */
[----:B------:R-:W-:Y:S01]  /*1160*/  LOP3.LUT R0, R0, 0x7f800000, RZ, 0xfc, !PT ;  /* 0x7f80000000007812 */ /* 0x000fe200078efcff */
[----:B------:R-:W-:Y:S06]  /*1170*/  BRA `(.L_x_19) ;  /* 0x0000000000147947 */ /* 0x000fec0003800000 */
.L_x_13:
[----:B------:R-:W-:Y:S01]  /*1180*/  LOP3.LUT R0, R7, 0x80000000, R0, 0x48, !PT ;  /* 0x8000000007007812 */ /* 0x000fe200078e4800 */
[----:B------:R-:W-:Y:S06]  /*1190*/  BRA `(.L_x_19) ;  /* 0x00000000000c7947 */ /* 0x000fec0003800000 */
.L_x_12:
[----:B------:R-:W0:Y:S01]  /*11a0*/  MUFU.RSQ R0, -QNAN ;  /* 0xffc0000000007908 */ /* 0x000e220000001400 */
[----:B------:R-:W-:Y:S05]  /*11b0*/  BRA `(.L_x_19) ;  /* 0x0000000000047947 */ /* 0x000fea0003800000 */
.L_x_11:
[----:B------:R-:W-:-:S07]  /*11c0*/  FADD.FTZ R0, R0, R3 ;  /* 0x0000000300007221 */ /* 0x000fce0000010000 */
.L_x_19:
[----:B------:R-:W-:Y:S05]  /*11d0*/  BSYNC.RECONVERGENT B1 ;  /* 0x0000000000017941 */ /* 0x000fea0003800200 */
.L_x_9:
[----:B------:R-:W-:Y:S01]  /*11e0*/  MOV R6, R2 ;  /* 0x0000000200067202 */ /* 0x000fe20000000f00 */
[----:B------:R-:W-:-:S04]  /*11f0*/  IMAD.MOV.U32 R7, RZ, RZ, 0x0 ;  /* 0x00000000ff077424 */ /* 0x000fc800078e00ff */
[----:B0-----:R-:W-:Y:S05]  /*1200*/  RET.REL.NODEC R6 `(_Z18newCentroidsKernelP5pontoP9centroide) ;  /* 0xffffffec067c7950 */ /* 0x001fea0003c3ffff */
.L_x_20:
[----:B------:R-:W-:-:S00]  /*1210*/  BRA `(.L_x_20) ;  /* 0xfffffffc00fc7947 */ /* 0x000fc0000383ffff */
[----:B------:R-:W-:-:S00]  /*1220*/  NOP ;  /* 0x0000000000007918 */ /* 0x000fc00000000000 */
        /* <DEDUP_REMOVED lines=13> */
.L_x_24:


//--------------------- .text._Z12kMeansKernelP5pontoP9centroide --------------------------
	.section	.text._Z12kMeansKernelP5pontoP9centroide,"ax",@progbits
	.align	128
        .global         _Z12kMeansKernelP5pontoP9centroide
        .type           _Z12kMeansKernelP5pontoP9centroide,@function
        .size           _Z12kMeansKernelP5pontoP9centroide,(.L_x_26 - _Z12kMeansKernelP5pontoP9centroide)
        .other          _Z12kMeansKernelP5pontoP9centroide,@"STO_CUDA_ENTRY STV_DEFAULT"
_Z12kMeansKernelP5pontoP9centroide:
.text._Z12kMeansKernelP5pontoP9centroide:
[----:B------:R-:W-:Y:S01]  /*0000*/  LDC R1, c[0x0][0x37c] ;  /* 0x0000df00ff017b82 */ /* 0x000fe20000000800 */
[----:B------:R-:W0:Y:S07]  /*0010*/  S2R R3, SR_TID.X ;  /* 0x0000000000037919 */ /* 0x000e2e0000002100 */
[----:B------:R-:W0:Y:S01]  /*0020*/  S2UR UR4, SR_CTAID.X ;  /* 0x00000000000479c3 */ /* 0x000e220000002500 */
[----:B------:R-:W-:Y:S07]  /*0030*/  BSSY.RECONVERGENT B0, `(.L_x_21) ;  /* 0x0000033000007945 */ /* 0x000fee0003800200 */
[----:B------:R-:W0:Y:S02]  /*0040*/  LDC R0, c[0x0][0x360] ;  /* 0x0000d800ff007b82 */ /* 0x000e240000000800 */
[----:B0-----:R-:W-:Y:S01]  /*0050*/  IMAD R0, R0, UR4, R3 ;  /* 0x0000000400007c24 */ /* 0x001fe2000f8e0203 */
[----:B------:R-:W0:Y:S04]  /*0060*/  LDCU.64 UR4, c[0x0][0x358] ;  /* 0x00006b00ff0477ac */ /* 0x000e280008000a00 */
[----:B------:R-:W-:-:S02]  /*0070*/  ISETP.GT.AND P0, PT, R0, 0x98967f, PT ;  /* 0x0098967f0000780c */ /* 0x000fc40003f04270 */
[----:B------:R-:W-:-:S11]  /*0080*/  ISETP.GT.AND P1, PT, R0, 0x3, PT ;  /* 0x000000030000780c */ /* 0x000fd60003f24270 */
[----:B------:R-:W-:Y:S05]  /*0090*/  @P0 BRA `(.L_x_22) ;  /* 0x0000000000b00947 */ /* 0x000fea0003800000 */
[----:B------:R-:W1:Y:S08]  /*00a0*/  LDC.64 R2, c[0x0][0x380] ;  /* 0x0000e000ff027b82 */ /* 0x000e700000000a00 */
[----:B------:R-:W2:Y:S01]  /*00b0*/  LDC.64 R6, c[0x0][0x388] ;  /* 0x0000e200ff067b82 */ /* 0x000ea20000000a00 */
[----:B-1----:R-:W-:-:S05]  /*00c0*/  IMAD.WIDE R2, R0, 0xc, R2 ;  /* 0x0000000c00027825 */ /* 0x002fca00078e0202 */
[----:B0-----:R-:W3:Y:S04]  /*00d0*/  LDG.E R8, desc[UR4][R2.64+0x4] ;  /* 0x0000040402087981 */ /* 0x001ee8000c1e1900 */
[----:B--2---:R-:W3:Y:S04]  /*00e0*/  LDG.E R9, desc[UR4][R6.64+0x4] ;  /* 0x0000040406097981 */ /* 0x004ee8000c1e1900 */
[----:B------:R-:W2:Y:S04]  /*00f0*/  LDG.E R10, desc[UR4][R6.64] ;  /* 0x00000004060a7981 */ /* 0x000ea8000c1e1900 */
[----:B------:R-:W2:Y:S04]  /*0100*/  LDG.E R5, desc[UR4][R2.64] ;  /* 0x0000000402057981 */ /* 0x000ea8000c1e1900 */
[----:B------:R-:W4:Y:S04]  /*0110*/  LDG.E R11, desc[UR4][R6.64+0x18] ;  /* 0x00001804060b7981 */ /* 0x000f28000c1e1900 */
[----:B------:R-:W5:Y:S04]  /*0120*/  LDG.E R12, desc[UR4][R6.64+0x14] ;  /* 0x00001404060c7981 */ /* 0x000f68000c1e1900 */
[----:B------:R-:W5:Y:S04]  /*0130*/  LDG.E R13, desc[UR4][R6.64+0x2c] ;  /* 0x00002c04060d7981 */ /* 0x000f68000c1e1900 */
[----:B------:R-:W5:Y:S04]  /*0140*/  LDG.E R14, desc[UR4][R6.64+0x28] ;  /* 0x00002804060e7981 */ /* 0x000f68000c1e1900 */
[----:B------:R-:W5:Y:S04]  /*0150*/  LDG.E R15, desc[UR4][R6.64+0x40] ;  /* 0x00004004060f7981 */ /* 0x000f68000c1e1900 */
[----:B------:R-:W5:Y:S04]  /*0160*/  LDG.E R16, desc[UR4][R6.64+0x3c] ;  /* 0x00003c0406107981 */ /* 0x000f68000c1e1900 */
[----:B------:R-:W5:Y:S01]  /*0170*/  LDG.E R4, desc[UR4][R2.64+0x8] ;  /* 0x0000080402047981 */ /* 0x000f62000c1e1900 */
[----:B---3--:R-:W-:-:S04]  /*0180*/  FADD R9, R8, -R9 ;  /* 0x8000000908097221 */ /* 0x008fc80000000000 */
[----:B------:R-:W-:Y:S01]  /*0190*/  FMUL R9, R9, R9 ;  /* 0x0000000909097220 */ /* 0x000fe20000400000 */
[----:B--2---:R-:W-:Y:S01]  /*01a0*/  FADD R10, R5, -R10 ;  /* 0x8000000a050a7221 */ /* 0x004fe20000000000 */
[----:B----4-:R-:W-:-:S03]  /*01b0*/  FADD R11, R8, -R11 ;  /* 0x8000000b080b7221 */ /* 0x010fc60000000000 */
[----:B------:R-:W-:Y:S01]  /*01c0*/  FFMA R9, R10, R10, R9 ;  /* 0x0000000a0a097223 */ /* 0x000fe20000000009 */
[----:B-----5:R-:W-:Y:S01]  /*01d0*/  FADD R12, R5, -R12 ;  /* 0x8000000c050c7221 */ /* 0x020fe20000000000 */
[----:B------:R-:W-:-:S03]  /*01e0*/  FMUL R11, R11, R11 ;  /* 0x0000000b0b0b7220 */ /* 0x000fc60000400000 */
[C---:B------:R-:W-:Y:S01]  /*01f0*/  FSETP.GEU.AND P2, PT, R9.reuse, 10000, PT ;  /* 0x461c40000900780b */ /* 0x040fe20003f4e000 */
[----:B------:R-:W-:Y:S01]  /*0200*/  FADD R13, R8, -R13 ;  /* 0x8000000d080d7221 */ /* 0x000fe20000000000 */
[----:B------:R-:W-:Y:S02]  /*0210*/  FFMA R12, R12, R12, R11 ;  /* 0x0000000c0c0c7223 */ /* 0x000fe4000000000b */
[----:B------:R-:W-:Y:S01]  /*0220*/  FSEL R9, R9, 10000, !P2 ;  /* 0x461c400009097808 */ /* 0x000fe20005000000 */
[----:B------:R-:W-:Y:S01]  /*0230*/  FADD R14, R5, -R14 ;  /* 0x8000000e050e7221 */ /* 0x000fe20000000000 */
[----:B------:R-:W-:Y:S02]  /*0240*/  FMUL R13, R13, R13 ;  /* 0x0000000d0d0d7220 */ /* 0x000fe40000400000 */
[----:B------:R-:W-:Y:S01]  /*0250*/  FSETP.GEU.AND P0, PT, R12, R9, PT ;  /* 0x000000090c00720b */ /* 0x000fe20003f0e000 */
[----:B------:R-:W-:Y:S01]  /*0260*/  FADD R15, R8, -R15 ;  /* 0x8000000f080f7221 */ /* 0x000fe20000000000 */
[----:B------:R-:W-:-:S02]  /*0270*/  FFMA R14, R14, R14, R13 ;  /* 0x0000000e0e0e7223 */ /* 0x000fc4000000000d */
[----:B------:R-:W-:Y:S01]  /*0280*/  FSEL R9, R12, R9, !P0 ;  /* 0x000000090c097208 */ /* 0x000fe20004000000 */
[----:B------:R-:W-:Y:S01]  /*0290*/  FADD R16, R5, -R16 ;  /* 0x8000001005107221 */ /* 0x000fe20000000000 */
[----:B------:R-:W-:Y:S01]  /*02a0*/  FMUL R15, R15, R15 ;  /* 0x0000000f0f0f7220 */ /* 0x000fe20000400000 */
[----:B------:R-:W-:Y:S02]  /*02b0*/  SEL R5, RZ, 0xffffffff, !P2 ;  /* 0xffffffffff057807 */ /* 0x000fe40005000000 */
[-C--:B------:R-:W-:Y:S01]  /*02c0*/  FSETP.GEU.AND P2, PT, R14, R9.reuse, PT ;  /* 0x000000090e00720b */ /* 0x080fe20003f4e000 */
[----:B------:R-:W-:Y:S01]  /*02d0*/  FFMA R16, R16, R16, R15 ;  /* 0x0000001010107223 */ /* 0x000fe2000000000f */
[----:B------:R-:W-:Y:S02]  /*02e0*/  SEL R5, R5, 0x1, P0 ;  /* 0x0000000105057807 */ /* 0x000fe40000000000 */
[----:B------:R-:W-:Y:S02]  /*02f0*/  FSEL R9, R14, R9, !P2 ;  /* 0x000000090e097208 */ /* 0x000fe40005000000 */
[----:B------:R-:W-:-:S02]  /*0300*/  SEL R5, R5, 0x2, P2 ;  /* 0x0000000205057807 */ /* 0x000fc40001000000 */
[----:B------:R-:W-:-:S04]  /*0310*/  FSETP.GEU.AND P0, PT, R16, R9, PT ;  /* 0x000000091000720b */ /* 0x000fc80003f0e000 */
[----:B------:R-:W-:-:S04]  /*0320*/  SEL R5, R5, 0x3, P0 ;  /* 0x0000000305057807 */ /* 0x000fc80000000000 */
[----:B------:R-:W-:-:S04]  /*0330*/  ISETP.NE.AND P0, PT, R5, -0x1, PT ;  /* 0xffffffff0500780c */ /* 0x000fc80003f05270 */
[----:B------:R-:W-:-:S13]  /*0340*/  ISETP.EQ.OR P0, PT, R4, R5, !P0 ;  /* 0x000000050400720c */ /* 0x000fda0004702670 */
[----:B------:R1:W-:Y:S02]  /*0350*/  @!P0 STG.E desc[UR4][R2.64+0x8], R5 ;  /* 0x0000080502008986 */ /* 0x0003e4000c101904 */
.L_x_22:
[----:B0-----:R-:W-:Y:S05]  /*0360*/  BSYNC.RECONVERGENT B0 ;  /* 0x0000000000007941 */ /* 0x001fea0003800200 */
.L_x_21:
[----:B------:R-:W-:Y:S06]  /*0370*/  BAR.SYNC.DEFER_BLOCKING 0x0 ;  /* 0x0000000000007b1d */ /* 0x000fec0000010000 */
[----:B------:R-:W-:Y:S05]  /*0380*/  @P1 EXIT ;  /* 0x000000000000194d */ /* 0x000fea0003800000 */
[----:B-1----:R-:W0:Y:S02]  /*0390*/  LDC.64 R2, c[0x0][0x388] ;  /* 0x0000e200ff027b82 */ /* 0x002e240000000a00 */
[----:B0-----:R-:W-:-:S05]  /*03a0*/  IMAD.WIDE R2, R0, 0x14, R2 ;  /* 0x0000001400027825 */ /* 0x001fca00078e0202 */
[----:B------:R-:W-:Y:S04]  /*03b0*/  STG.E desc[UR4][R2.64+0x8], RZ ;  /* 0x000008ff02007986 */ /* 0x000fe8000c101904 */
[----:B------:R-:W-:Y:S04]  /*03c0*/  STG.E desc[UR4][R2.64+0xc], RZ ;  /* 0x00000cff02007986 */ /* 0x000fe8000c101904 */
[----:B------:R-:W-:Y:S01]  /*03d0*/  STG.E desc[UR4][R2.64+0x10], RZ ;  /* 0x000010ff02007986 */ /* 0x000fe2000c101904 */
[----:B------:R-:W-:Y:S05]  /*03e0*/  EXIT ;  /* 0x000000000000794d */ /* 0x000fea0003800000 */
.L_x_23:
        /* <DEDUP_REMOVED lines=9> */
.L_x_26:


//--------------------- .nv.shared._Z18newCentroidsKernelP5pontoP9centroide --------------------------
	.section	.nv.shared._Z18newCentroidsKernelP5pontoP9centroide,"aw",@nobits
	.sectionflags	@""
	.align	4
.nv.shared._Z18newCentroidsKernelP5pontoP9centroide:
	.zero		7168


//--------------------- .nv.shared.reserved.0     --------------------------
	.section	.nv.shared.reserved.0,"aw",@nobits
	.weak		__nv_reservedSMEM_offset_0_alias
	.size		__nv_reservedSMEM_offset_0_alias, 0, 64
	.other		__nv_reservedSMEM_offset_0_alias,@"STO_CUDA_RESERVED_SHARED STV_DEFAULT"
__nv_reservedSMEM_offset_0_alias:
	.zero		0
	.zero		64


//--------------------- .nv.constant0._Z18newCentroidsKernelP5pontoP9centroide --------------------------
	.section	.nv.constant0._Z18newCentroidsKernelP5pontoP9centroide,"a",@progbits
	.sectionflags	@""
	.align	4
.nv.constant0._Z18newCentroidsKernelP5pontoP9centroide:
	.zero		912


//--------------------- .nv.constant0._Z12kMeansKernelP5pontoP9centroide --------------------------
	.section	.nv.constant0._Z12kMeansKernelP5pontoP9centroide,"a",@progbits
	.sectionflags	@""
	.align	4
.nv.constant0._Z12kMeansKernelP5pontoP9centroide:
	.zero		912


//--------------------- SYMBOLS --------------------------

	.type		.nv.reservedSmem.offset0,@object
	.size		.nv.reservedSmem.offset0,0x4
	.type		.nv.reservedSmem.cap,@object
	.size		.nv.reservedSmem.cap,0x4
